//
// Generated by NVIDIA NVVM Compiler
//
// Compiler Build ID: CL-36424714
// Cuda compilation tools, release 13.0, V13.0.88
// Based on NVVM 20.0.0
//

.version 9.0
.target sm_100
.address_size 64

	// .globl	_Z11relu_kernelPfS_i
// _ZZ15gemm_cuda_tiledPfS_S_S_iiiE6tile_A has been demoted
// _ZZ15gemm_cuda_tiledPfS_S_S_iiiE6tile_B has been demoted

.visible .entry _Z11relu_kernelPfS_i(
	.param .u64 .ptr .align 1 _Z11relu_kernelPfS_i_param_0,
	.param .u64 .ptr .align 1 _Z11relu_kernelPfS_i_param_1,
	.param .u32 _Z11relu_kernelPfS_i_param_2
)
{
	.reg .pred 	%p<2>;
	.reg .b32 	%r<6>;
	.reg .b32 	%f<3>;
	.reg .b64 	%rd<8>;

	ld.param.u64 	%rd1, [_Z11relu_kernelPfS_i_param_0];
	ld.param.u64 	%rd2, [_Z11relu_kernelPfS_i_param_1];
	ld.param.u32 	%r2, [_Z11relu_kernelPfS_i_param_2];
	mov.u32 	%r3, %ctaid.x;
	mov.u32 	%r4, %ntid.x;
	mov.u32 	%r5, %tid.x;
	mad.lo.s32 	%r1, %r3, %r4, %r5;
	setp.ge.s32 	%p1, %r1, %r2;
	@%p1 bra 	$L__BB0_2;
	cvta.to.global.u64 	%rd3, %rd1;
	cvta.to.global.u64 	%rd4, %rd2;
	mul.wide.s32 	%rd5, %r1, 4;
	add.s64 	%rd6, %rd3, %rd5;
	ld.global.f32 	%f1, [%rd6];
	max.f32 	%f2, %f1, 0f00000000;
	add.s64 	%rd7, %rd4, %rd5;
	st.global.f32 	[%rd7], %f2;
$L__BB0_2:
	ret;

}
	// .globl	_Z14softmax_kernelPfS_ii
.visible .entry _Z14softmax_kernelPfS_ii(
	.param .u64 .ptr .align 1 _Z14softmax_kernelPfS_ii_param_0,
	.param .u64 .ptr .align 1 _Z14softmax_kernelPfS_ii_param_1,
	.param .u32 _Z14softmax_kernelPfS_ii_param_2,
	.param .u32 _Z14softmax_kernelPfS_ii_param_3
)
{
	.reg .pred 	%p<18>;
	.reg .b32 	%r<89>;
	.reg .b32 	%f<306>;
	.reg .b64 	%rd<39>;

	ld.param.u64 	%rd7, [_Z14softmax_kernelPfS_ii_param_0];
	ld.param.u64 	%rd6, [_Z14softmax_kernelPfS_ii_param_1];
	ld.param.u32 	%r34, [_Z14softmax_kernelPfS_ii_param_3];
	cvta.to.global.u64 	%rd1, %rd7;
	mov.u32 	%r1, %tid.x;
	setp.ge.s32 	%p1, %r1, %r34;
	@%p1 bra 	$L__BB1_25;
	mov.u32 	%r36, %ctaid.x;
	mul.lo.s32 	%r2, %r34, %r36;
	add.s32 	%r37, %r34, -1;
	and.b32  	%r3, %r34, 15;
	setp.lt.u32 	%p2, %r37, 15;
	mov.f32 	%f296, 0fD01502F9;
	mov.b32 	%r78, 0;
	@%p2 bra 	$L__BB1_4;
	and.b32  	%r78, %r34, -16;
	neg.s32 	%r84, %r78;
	add.s64 	%rd2, %rd1, 32;
	mov.f32 	%f296, 0fD01502F9;
	mov.u32 	%r83, %r2;
$L__BB1_3:
	.pragma "nounroll";
	mul.wide.s32 	%rd8, %r83, 4;
	add.s64 	%rd9, %rd2, %rd8;
	ld.global.f32 	%f29, [%rd9+-32];
	max.f32 	%f30, %f296, %f29;
	ld.global.f32 	%f31, [%rd9+-28];
	max.f32 	%f32, %f30, %f31;
	ld.global.f32 	%f33, [%rd9+-24];
	max.f32 	%f34, %f32, %f33;
	ld.global.f32 	%f35, [%rd9+-20];
	max.f32 	%f36, %f34, %f35;
	ld.global.f32 	%f37, [%rd9+-16];
	max.f32 	%f38, %f36, %f37;
	ld.global.f32 	%f39, [%rd9+-12];
	max.f32 	%f40, %f38, %f39;
	ld.global.f32 	%f41, [%rd9+-8];
	max.f32 	%f42, %f40, %f41;
	ld.global.f32 	%f43, [%rd9+-4];
	max.f32 	%f44, %f42, %f43;
	ld.global.f32 	%f45, [%rd9];
	max.f32 	%f46, %f44, %f45;
	ld.global.f32 	%f47, [%rd9+4];
	max.f32 	%f48, %f46, %f47;
	ld.global.f32 	%f49, [%rd9+8];
	max.f32 	%f50, %f48, %f49;
	ld.global.f32 	%f51, [%rd9+12];
	max.f32 	%f52, %f50, %f51;
	ld.global.f32 	%f53, [%rd9+16];
	max.f32 	%f54, %f52, %f53;
	ld.global.f32 	%f55, [%rd9+20];
	max.f32 	%f56, %f54, %f55;
	ld.global.f32 	%f57, [%rd9+24];
	max.f32 	%f58, %f56, %f57;
	ld.global.f32 	%f59, [%rd9+28];
	max.f32 	%f296, %f58, %f59;
	add.s32 	%r84, %r84, 16;
	add.s32 	%r83, %r83, 16;
	setp.eq.s32 	%p3, %r84, 0;
	@%p3 bra 	$L__BB1_4;
	bra.uni 	$L__BB1_3;
$L__BB1_4:
	setp.eq.s32 	%p4, %r3, 0;
	@%p4 bra 	$L__BB1_13;
	and.b32  	%r7, %r34, 7;
	setp.lt.u32 	%p5, %r3, 8;
	@%p5 bra 	$L__BB1_7;
	add.s32 	%r38, %r78, %r2;
	mul.wide.s32 	%rd10, %r38, 4;
	add.s64 	%rd11, %rd1, %rd10;
	ld.global.f32 	%f61, [%rd11];
	max.f32 	%f62, %f296, %f61;
	ld.global.f32 	%f63, [%rd11+4];
	max.f32 	%f64, %f62, %f63;
	ld.global.f32 	%f65, [%rd11+8];
	max.f32 	%f66, %f64, %f65;
	ld.global.f32 	%f67, [%rd11+12];
	max.f32 	%f68, %f66, %f67;
	ld.global.f32 	%f69, [%rd11+16];
	max.f32 	%f70, %f68, %f69;
	ld.global.f32 	%f71, [%rd11+20];
	max.f32 	%f72, %f70, %f71;
	ld.global.f32 	%f73, [%rd11+24];
	max.f32 	%f74, %f72, %f73;
	ld.global.f32 	%f75, [%rd11+28];
	max.f32 	%f296, %f74, %f75;
	add.s32 	%r78, %r78, 8;
$L__BB1_7:
	setp.eq.s32 	%p6, %r7, 0;
	@%p6 bra 	$L__BB1_13;
	and.b32  	%r10, %r34, 3;
	setp.lt.u32 	%p7, %r7, 4;
	@%p7 bra 	$L__BB1_10;
	add.s32 	%r39, %r78, %r2;
	mul.wide.s32 	%rd12, %r39, 4;
	add.s64 	%rd13, %rd1, %rd12;
	ld.global.f32 	%f77, [%rd13];
	max.f32 	%f78, %f296, %f77;
	ld.global.f32 	%f79, [%rd13+4];
	max.f32 	%f80, %f78, %f79;
	ld.global.f32 	%f81, [%rd13+8];
	max.f32 	%f82, %f80, %f81;
	ld.global.f32 	%f83, [%rd13+12];
	max.f32 	%f296, %f82, %f83;
	add.s32 	%r78, %r78, 4;
$L__BB1_10:
	setp.eq.s32 	%p8, %r10, 0;
	@%p8 bra 	$L__BB1_13;
	add.s32 	%r82, %r78, %r2;
	neg.s32 	%r81, %r10;
$L__BB1_12:
	.pragma "nounroll";
	mul.wide.s32 	%rd14, %r82, 4;
	add.s64 	%rd15, %rd1, %rd14;
	ld.global.f32 	%f84, [%rd15];
	max.f32 	%f296, %f296, %f84;
	add.s32 	%r82, %r82, 1;
	add.s32 	%r81, %r81, 1;
	setp.ne.s32 	%p9, %r81, 0;
	@%p9 bra 	$L__BB1_12;
$L__BB1_13:
	and.b32  	%r19, %r34, 7;
	setp.lt.u32 	%p10, %r34, 8;
	mov.f32 	%f305, 0f00000000;
	mov.b32 	%r86, 0;
	@%p10 bra 	$L__BB1_16;
	and.b32  	%r86, %r34, 2147483640;
	neg.s32 	%r85, %r86;
	mul.wide.u32 	%rd16, %r2, 4;
	add.s64 	%rd17, %rd16, %rd1;
	add.s64 	%rd38, %rd17, 16;
	mov.f32 	%f305, 0f00000000;
$L__BB1_15:
	.pragma "nounroll";
	ld.global.f32 	%f88, [%rd38+-16];
	sub.f32 	%f89, %f88, %f296;
	fma.rn.f32 	%f90, %f89, 0f3BBB989D, 0f3F000000;
	cvt.sat.f32.f32 	%f91, %f90;
	mov.f32 	%f92, 0f4B400001;
	mov.f32 	%f93, 0f437C0000;
	fma.rm.f32 	%f94, %f91, %f93, %f92;
	add.f32 	%f95, %f94, 0fCB40007F;
	neg.f32 	%f96, %f95;
	fma.rn.f32 	%f97, %f89, 0f3FB8AA3B, %f96;
	fma.rn.f32 	%f98, %f89, 0f32A57060, %f97;
	mov.b32 	%r41, %f94;
	shl.b32 	%r42, %r41, 23;
	mov.b32 	%f99, %r42;
	ex2.approx.ftz.f32 	%f100, %f98;
	fma.rn.f32 	%f101, %f100, %f99, %f305;
	ld.global.f32 	%f102, [%rd38+-12];
	sub.f32 	%f103, %f102, %f296;
	fma.rn.f32 	%f104, %f103, 0f3BBB989D, 0f3F000000;
	cvt.sat.f32.f32 	%f105, %f104;
	fma.rm.f32 	%f106, %f105, %f93, %f92;
	add.f32 	%f107, %f106, 0fCB40007F;
	neg.f32 	%f108, %f107;
	fma.rn.f32 	%f109, %f103, 0f3FB8AA3B, %f108;
	fma.rn.f32 	%f110, %f103, 0f32A57060, %f109;
	mov.b32 	%r43, %f106;
	shl.b32 	%r44, %r43, 23;
	mov.b32 	%f111, %r44;
	ex2.approx.ftz.f32 	%f112, %f110;
	fma.rn.f32 	%f113, %f112, %f111, %f101;
	ld.global.f32 	%f114, [%rd38+-8];
	sub.f32 	%f115, %f114, %f296;
	fma.rn.f32 	%f116, %f115, 0f3BBB989D, 0f3F000000;
	cvt.sat.f32.f32 	%f117, %f116;
	fma.rm.f32 	%f118, %f117, %f93, %f92;
	add.f32 	%f119, %f118, 0fCB40007F;
	neg.f32 	%f120, %f119;
	fma.rn.f32 	%f121, %f115, 0f3FB8AA3B, %f120;
	fma.rn.f32 	%f122, %f115, 0f32A57060, %f121;
	mov.b32 	%r45, %f118;
	shl.b32 	%r46, %r45, 23;
	mov.b32 	%f123, %r46;
	ex2.approx.ftz.f32 	%f124, %f122;
	fma.rn.f32 	%f125, %f124, %f123, %f113;
	ld.global.f32 	%f126, [%rd38+-4];
	sub.f32 	%f127, %f126, %f296;
	fma.rn.f32 	%f128, %f127, 0f3BBB989D, 0f3F000000;
	cvt.sat.f32.f32 	%f129, %f128;
	fma.rm.f32 	%f130, %f129, %f93, %f92;
	add.f32 	%f131, %f130, 0fCB40007F;
	neg.f32 	%f132, %f131;
	fma.rn.f32 	%f133, %f127, 0f3FB8AA3B, %f132;
	fma.rn.f32 	%f134, %f127, 0f32A57060, %f133;
	mov.b32 	%r47, %f130;
	shl.b32 	%r48, %r47, 23;
	mov.b32 	%f135, %r48;
	ex2.approx.ftz.f32 	%f136, %f134;
	fma.rn.f32 	%f137, %f136, %f135, %f125;
	ld.global.f32 	%f138, [%rd38];
	sub.f32 	%f139, %f138, %f296;
	fma.rn.f32 	%f140, %f139, 0f3BBB989D, 0f3F000000;
	cvt.sat.f32.f32 	%f141, %f140;
	fma.rm.f32 	%f142, %f141, %f93, %f92;
	add.f32 	%f143, %f142, 0fCB40007F;
	neg.f32 	%f144, %f143;
	fma.rn.f32 	%f145, %f139, 0f3FB8AA3B, %f144;
	fma.rn.f32 	%f146, %f139, 0f32A57060, %f145;
	mov.b32 	%r49, %f142;
	shl.b32 	%r50, %r49, 23;
	mov.b32 	%f147, %r50;
	ex2.approx.ftz.f32 	%f148, %f146;
	fma.rn.f32 	%f149, %f148, %f147, %f137;
	ld.global.f32 	%f150, [%rd38+4];
	sub.f32 	%f151, %f150, %f296;
	fma.rn.f32 	%f152, %f151, 0f3BBB989D, 0f3F000000;
	cvt.sat.f32.f32 	%f153, %f152;
	fma.rm.f32 	%f154, %f153, %f93, %f92;
	add.f32 	%f155, %f154, 0fCB40007F;
	neg.f32 	%f156, %f155;
	fma.rn.f32 	%f157, %f151, 0f3FB8AA3B, %f156;
	fma.rn.f32 	%f158, %f151, 0f32A57060, %f157;
	mov.b32 	%r51, %f154;
	shl.b32 	%r52, %r51, 23;
	mov.b32 	%f159, %r52;
	ex2.approx.ftz.f32 	%f160, %f158;
	fma.rn.f32 	%f161, %f160, %f159, %f149;
	ld.global.f32 	%f162, [%rd38+8];
	sub.f32 	%f163, %f162, %f296;
	fma.rn.f32 	%f164, %f163, 0f3BBB989D, 0f3F000000;
	cvt.sat.f32.f32 	%f165, %f164;
	fma.rm.f32 	%f166, %f165, %f93, %f92;
	add.f32 	%f167, %f166, 0fCB40007F;
	neg.f32 	%f168, %f167;
	fma.rn.f32 	%f169, %f163, 0f3FB8AA3B, %f168;
	fma.rn.f32 	%f170, %f163, 0f32A57060, %f169;
	mov.b32 	%r53, %f166;
	shl.b32 	%r54, %r53, 23;
	mov.b32 	%f171, %r54;
	ex2.approx.ftz.f32 	%f172, %f170;
	fma.rn.f32 	%f173, %f172, %f171, %f161;
	ld.global.f32 	%f174, [%rd38+12];
	sub.f32 	%f175, %f174, %f296;
	fma.rn.f32 	%f176, %f175, 0f3BBB989D, 0f3F000000;
	cvt.sat.f32.f32 	%f177, %f176;
	fma.rm.f32 	%f178, %f177, %f93, %f92;
	add.f32 	%f179, %f178, 0fCB40007F;
	neg.f32 	%f180, %f179;
	fma.rn.f32 	%f181, %f175, 0f3FB8AA3B, %f180;
	fma.rn.f32 	%f182, %f175, 0f32A57060, %f181;
	mov.b32 	%r55, %f178;
	shl.b32 	%r56, %r55, 23;
	mov.b32 	%f183, %r56;
	ex2.approx.ftz.f32 	%f184, %f182;
	fma.rn.f32 	%f305, %f184, %f183, %f173;
	add.s32 	%r85, %r85, 8;
	add.s64 	%rd38, %rd38, 32;
	setp.ne.s32 	%p11, %r85, 0;
	@%p11 bra 	$L__BB1_15;
$L__BB1_16:
	setp.eq.s32 	%p12, %r19, 0;
	@%p12 bra 	$L__BB1_24;
	and.b32  	%r29, %r34, 3;
	setp.lt.u32 	%p13, %r19, 4;
	@%p13 bra 	$L__BB1_19;
	add.s32 	%r57, %r86, %r2;
	mul.wide.u32 	%rd18, %r57, 4;
	add.s64 	%rd19, %rd1, %rd18;
	ld.global.f32 	%f186, [%rd19];
	sub.f32 	%f187, %f186, %f296;
	fma.rn.f32 	%f188, %f187, 0f3BBB989D, 0f3F000000;
	cvt.sat.f32.f32 	%f189, %f188;
	mov.f32 	%f190, 0f4B400001;
	mov.f32 	%f191, 0f437C0000;
	fma.rm.f32 	%f192, %f189, %f191, %f190;
	add.f32 	%f193, %f192, 0fCB40007F;
	neg.f32 	%f194, %f193;
	fma.rn.f32 	%f195, %f187, 0f3FB8AA3B, %f194;
	fma.rn.f32 	%f196, %f187, 0f32A57060, %f195;
	mov.b32 	%r58, %f192;
	shl.b32 	%r59, %r58, 23;
	mov.b32 	%f197, %r59;
	ex2.approx.ftz.f32 	%f198, %f196;
	fma.rn.f32 	%f199, %f198, %f197, %f305;
	cvt.u64.u32 	%rd20, %r2;
	cvt.u64.u32 	%rd21, %r86;
	add.s64 	%rd22, %rd21, %rd20;
	shl.b64 	%rd23, %rd22, 2;
	add.s64 	%rd24, %rd1, %rd23;
	ld.global.f32 	%f200, [%rd24+4];
	sub.f32 	%f201, %f200, %f296;
	fma.rn.f32 	%f202, %f201, 0f3BBB989D, 0f3F000000;
	cvt.sat.f32.f32 	%f203, %f202;
	fma.rm.f32 	%f204, %f203, %f191, %f190;
	add.f32 	%f205, %f204, 0fCB40007F;
	neg.f32 	%f206, %f205;
	fma.rn.f32 	%f207, %f201, 0f3FB8AA3B, %f206;
	fma.rn.f32 	%f208, %f201, 0f32A57060, %f207;
	mov.b32 	%r60, %f204;
	shl.b32 	%r61, %r60, 23;
	mov.b32 	%f209, %r61;
	ex2.approx.ftz.f32 	%f210, %f208;
	fma.rn.f32 	%f211, %f210, %f209, %f199;
	ld.global.f32 	%f212, [%rd24+8];
	sub.f32 	%f213, %f212, %f296;
	fma.rn.f32 	%f214, %f213, 0f3BBB989D, 0f3F000000;
	cvt.sat.f32.f32 	%f215, %f214;
	fma.rm.f32 	%f216, %f215, %f191, %f190;
	add.f32 	%f217, %f216, 0fCB40007F;
	neg.f32 	%f218, %f217;
	fma.rn.f32 	%f219, %f213, 0f3FB8AA3B, %f218;
	fma.rn.f32 	%f220, %f213, 0f32A57060, %f219;
	mov.b32 	%r62, %f216;
	shl.b32 	%r63, %r62, 23;
	mov.b32 	%f221, %r63;
	ex2.approx.ftz.f32 	%f222, %f220;
	fma.rn.f32 	%f223, %f222, %f221, %f211;
	ld.global.f32 	%f224, [%rd24+12];
	sub.f32 	%f225, %f224, %f296;
	fma.rn.f32 	%f226, %f225, 0f3BBB989D, 0f3F000000;
	cvt.sat.f32.f32 	%f227, %f226;
	fma.rm.f32 	%f228, %f227, %f191, %f190;
	add.f32 	%f229, %f228, 0fCB40007F;
	neg.f32 	%f230, %f229;
	fma.rn.f32 	%f231, %f225, 0f3FB8AA3B, %f230;
	fma.rn.f32 	%f232, %f225, 0f32A57060, %f231;
	mov.b32 	%r64, %f228;
	shl.b32 	%r65, %r64, 23;
	mov.b32 	%f233, %r65;
	ex2.approx.ftz.f32 	%f234, %f232;
	fma.rn.f32 	%f305, %f234, %f233, %f223;
	add.s32 	%r86, %r86, 4;
$L__BB1_19:
	setp.eq.s32 	%p14, %r29, 0;
	@%p14 bra 	$L__BB1_24;
	setp.eq.s32 	%p15, %r29, 1;
	@%p15 bra 	$L__BB1_22;
	add.s32 	%r66, %r86, %r2;
	mul.wide.u32 	%rd25, %r66, 4;
	add.s64 	%rd26, %rd1, %rd25;
	ld.global.f32 	%f236, [%rd26];
	sub.f32 	%f237, %f236, %f296;
	fma.rn.f32 	%f238, %f237, 0f3BBB989D, 0f3F000000;
	cvt.sat.f32.f32 	%f239, %f238;
	mov.f32 	%f240, 0f4B400001;
	mov.f32 	%f241, 0f437C0000;
	fma.rm.f32 	%f242, %f239, %f241, %f240;
	add.f32 	%f243, %f242, 0fCB40007F;
	neg.f32 	%f244, %f243;
	fma.rn.f32 	%f245, %f237, 0f3FB8AA3B, %f244;
	fma.rn.f32 	%f246, %f237, 0f32A57060, %f245;
	mov.b32 	%r67, %f242;
	shl.b32 	%r68, %r67, 23;
	mov.b32 	%f247, %r68;
	ex2.approx.ftz.f32 	%f248, %f246;
	fma.rn.f32 	%f249, %f248, %f247, %f305;
	cvt.u64.u32 	%rd27, %r2;
	cvt.u64.u32 	%rd28, %r86;
	add.s64 	%rd29, %rd28, %rd27;
	shl.b64 	%rd30, %rd29, 2;
	add.s64 	%rd31, %rd1, %rd30;
	ld.global.f32 	%f250, [%rd31+4];
	sub.f32 	%f251, %f250, %f296;
	fma.rn.f32 	%f252, %f251, 0f3BBB989D, 0f3F000000;
	cvt.sat.f32.f32 	%f253, %f252;
	fma.rm.f32 	%f254, %f253, %f241, %f240;
	add.f32 	%f255, %f254, 0fCB40007F;
	neg.f32 	%f256, %f255;
	fma.rn.f32 	%f257, %f251, 0f3FB8AA3B, %f256;
	fma.rn.f32 	%f258, %f251, 0f32A57060, %f257;
	mov.b32 	%r69, %f254;
	shl.b32 	%r70, %r69, 23;
	mov.b32 	%f259, %r70;
	ex2.approx.ftz.f32 	%f260, %f258;
	fma.rn.f32 	%f305, %f260, %f259, %f249;
	add.s32 	%r86, %r86, 2;
$L__BB1_22:
	and.b32  	%r71, %r34, 1;
	setp.eq.b32 	%p16, %r71, 1;
	not.pred 	%p17, %p16;
	@%p17 bra 	$L__BB1_24;
	add.s32 	%r72, %r86, %r2;
	mul.wide.u32 	%rd32, %r72, 4;
	add.s64 	%rd33, %rd1, %rd32;
	ld.global.f32 	%f261, [%rd33];
	sub.f32 	%f262, %f261, %f296;
	fma.rn.f32 	%f263, %f262, 0f3BBB989D, 0f3F000000;
	cvt.sat.f32.f32 	%f264, %f263;
	mov.f32 	%f265, 0f4B400001;
	mov.f32 	%f266, 0f437C0000;
	fma.rm.f32 	%f267, %f264, %f266, %f265;
	add.f32 	%f268, %f267, 0fCB40007F;
	neg.f32 	%f269, %f268;
	fma.rn.f32 	%f270, %f262, 0f3FB8AA3B, %f269;
	fma.rn.f32 	%f271, %f262, 0f32A57060, %f270;
	mov.b32 	%r73, %f267;
	shl.b32 	%r74, %r73, 23;
	mov.b32 	%f272, %r74;
	ex2.approx.ftz.f32 	%f273, %f271;
	fma.rn.f32 	%f305, %f273, %f272, %f305;
$L__BB1_24:
	add.s32 	%r75, %r2, %r1;
	mul.wide.u32 	%rd34, %r75, 4;
	add.s64 	%rd35, %rd1, %rd34;
	ld.global.f32 	%f274, [%rd35];
	sub.f32 	%f275, %f274, %f296;
	fma.rn.f32 	%f276, %f275, 0f3BBB989D, 0f3F000000;
	cvt.sat.f32.f32 	%f277, %f276;
	mov.f32 	%f278, 0f4B400001;
	mov.f32 	%f279, 0f437C0000;
	fma.rm.f32 	%f280, %f277, %f279, %f278;
	add.f32 	%f281, %f280, 0fCB40007F;
	neg.f32 	%f282, %f281;
	fma.rn.f32 	%f283, %f275, 0f3FB8AA3B, %f282;
	fma.rn.f32 	%f284, %f275, 0f32A57060, %f283;
	mov.b32 	%r76, %f280;
	shl.b32 	%r77, %r76, 23;
	mov.b32 	%f285, %r77;
	ex2.approx.ftz.f32 	%f286, %f284;
	mul.f32 	%f287, %f286, %f285;
	div.rn.f32 	%f288, %f287, %f305;
	cvta.to.global.u64 	%rd36, %rd6;
	add.s64 	%rd37, %rd36, %rd34;
	st.global.f32 	[%rd37], %f288;
$L__BB1_25:
	ret;

}
	// .globl	_Z15gemm_cuda_naivePfS_S_S_iii
.visible .entry _Z15gemm_cuda_naivePfS_S_S_iii(
	.param .u64 .ptr .align 1 _Z15gemm_cuda_naivePfS_S_S_iii_param_0,
	.param .u64 .ptr .align 1 _Z15gemm_cuda_naivePfS_S_S_iii_param_1,
	.param .u64 .ptr .align 1 _Z15gemm_cuda_naivePfS_S_S_iii_param_2,
	.param .u64 .ptr .align 1 _Z15gemm_cuda_naivePfS_S_S_iii_param_3,
	.param .u32 _Z15gemm_cuda_naivePfS_S_S_iii_param_4,
	.param .u32 _Z15gemm_cuda_naivePfS_S_S_iii_param_5,
	.param .u32 _Z15gemm_cuda_naivePfS_S_S_iii_param_6
)
{
	.reg .pred 	%p<14>;
	.reg .b32 	%r<41>;
	.reg .b32 	%f<70>;
	.reg .b64 	%rd<57>;

	ld.param.u64 	%rd9, [_Z15gemm_cuda_naivePfS_S_S_iii_param_0];
	ld.param.u64 	%rd10, [_Z15gemm_cuda_naivePfS_S_S_iii_param_1];
	ld.param.u64 	%rd7, [_Z15gemm_cuda_naivePfS_S_S_iii_param_2];
	ld.param.u64 	%rd8, [_Z15gemm_cuda_naivePfS_S_S_iii_param_3];
	ld.param.u32 	%r20, [_Z15gemm_cuda_naivePfS_S_S_iii_param_4];
	ld.param.u32 	%r18, [_Z15gemm_cuda_naivePfS_S_S_iii_param_5];
	ld.param.u32 	%r19, [_Z15gemm_cuda_naivePfS_S_S_iii_param_6];
	cvta.to.global.u64 	%rd1, %rd10;
	cvta.to.global.u64 	%rd2, %rd9;
	mov.u32 	%r21, %ctaid.y;
	mov.u32 	%r22, %ntid.y;
	mov.u32 	%r23, %tid.y;
	mad.lo.s32 	%r1, %r21, %r22, %r23;
	mov.u32 	%r24, %ctaid.x;
	mov.u32 	%r25, %ntid.x;
	mov.u32 	%r26, %tid.x;
	mad.lo.s32 	%r2, %r24, %r25, %r26;
	setp.ge.s32 	%p1, %r1, %r20;
	setp.ge.s32 	%p2, %r2, %r18;
	or.pred  	%p3, %p1, %p2;
	@%p3 bra 	$L__BB2_15;
	setp.lt.s32 	%p4, %r19, 1;
	mov.f32 	%f69, 0f00000000;
	@%p4 bra 	$L__BB2_13;
	mul.lo.s32 	%r3, %r19, %r1;
	and.b32  	%r4, %r19, 7;
	setp.lt.u32 	%p5, %r19, 8;
	mov.f32 	%f69, 0f00000000;
	mov.b32 	%r39, 0;
	@%p5 bra 	$L__BB2_5;
	and.b32  	%r39, %r19, 2147483640;
	neg.s32 	%r37, %r39;
	shl.b32 	%r7, %r18, 3;
	mul.wide.u32 	%rd11, %r3, 4;
	add.s64 	%rd12, %rd11, %rd2;
	add.s64 	%rd56, %rd12, 16;
	mov.f32 	%f69, 0f00000000;
	mul.wide.s32 	%rd15, %r18, 4;
	mov.u32 	%r36, %r2;
$L__BB2_4:
	.pragma "nounroll";
	ld.global.f32 	%f17, [%rd56+-16];
	mul.wide.s32 	%rd13, %r36, 4;
	add.s64 	%rd14, %rd1, %rd13;
	ld.global.f32 	%f18, [%rd14];
	fma.rn.f32 	%f19, %f17, %f18, %f69;
	ld.global.f32 	%f20, [%rd56+-12];
	add.s64 	%rd16, %rd14, %rd15;
	ld.global.f32 	%f21, [%rd16];
	fma.rn.f32 	%f22, %f20, %f21, %f19;
	ld.global.f32 	%f23, [%rd56+-8];
	add.s64 	%rd17, %rd16, %rd15;
	ld.global.f32 	%f24, [%rd17];
	fma.rn.f32 	%f25, %f23, %f24, %f22;
	ld.global.f32 	%f26, [%rd56+-4];
	add.s64 	%rd18, %rd17, %rd15;
	ld.global.f32 	%f27, [%rd18];
	fma.rn.f32 	%f28, %f26, %f27, %f25;
	ld.global.f32 	%f29, [%rd56];
	add.s64 	%rd19, %rd18, %rd15;
	ld.global.f32 	%f30, [%rd19];
	fma.rn.f32 	%f31, %f29, %f30, %f28;
	ld.global.f32 	%f32, [%rd56+4];
	add.s64 	%rd20, %rd19, %rd15;
	ld.global.f32 	%f33, [%rd20];
	fma.rn.f32 	%f34, %f32, %f33, %f31;
	ld.global.f32 	%f35, [%rd56+8];
	add.s64 	%rd21, %rd20, %rd15;
	ld.global.f32 	%f36, [%rd21];
	fma.rn.f32 	%f37, %f35, %f36, %f34;
	ld.global.f32 	%f38, [%rd56+12];
	add.s64 	%rd22, %rd21, %rd15;
	ld.global.f32 	%f39, [%rd22];
	fma.rn.f32 	%f69, %f38, %f39, %f37;
	add.s32 	%r37, %r37, 8;
	add.s32 	%r36, %r36, %r7;
	add.s64 	%rd56, %rd56, 32;
	setp.ne.s32 	%p6, %r37, 0;
	@%p6 bra 	$L__BB2_4;
$L__BB2_5:
	setp.eq.s32 	%p7, %r4, 0;
	@%p7 bra 	$L__BB2_13;
	and.b32  	%r13, %r19, 3;
	setp.lt.u32 	%p8, %r4, 4;
	@%p8 bra 	$L__BB2_8;
	add.s32 	%r28, %r39, %r3;
	mul.wide.u32 	%rd23, %r28, 4;
	add.s64 	%rd24, %rd2, %rd23;
	ld.global.f32 	%f41, [%rd24];
	mad.lo.s32 	%r29, %r39, %r18, %r2;
	mul.wide.s32 	%rd25, %r29, 4;
	add.s64 	%rd26, %rd1, %rd25;
	ld.global.f32 	%f42, [%rd26];
	fma.rn.f32 	%f43, %f41, %f42, %f69;
	cvt.u64.u32 	%rd27, %r3;
	cvt.u64.u32 	%rd28, %r39;
	add.s64 	%rd29, %rd28, %rd27;
	shl.b64 	%rd30, %rd29, 2;
	add.s64 	%rd31, %rd2, %rd30;
	ld.global.f32 	%f44, [%rd31+4];
	mul.wide.s32 	%rd32, %r18, 4;
	add.s64 	%rd33, %rd26, %rd32;
	ld.global.f32 	%f45, [%rd33];
	fma.rn.f32 	%f46, %f44, %f45, %f43;
	ld.global.f32 	%f47, [%rd31+8];
	add.s64 	%rd34, %rd33, %rd32;
	ld.global.f32 	%f48, [%rd34];
	fma.rn.f32 	%f49, %f47, %f48, %f46;
	ld.global.f32 	%f50, [%rd31+12];
	add.s64 	%rd35, %rd34, %rd32;
	ld.global.f32 	%f51, [%rd35];
	fma.rn.f32 	%f69, %f50, %f51, %f49;
	add.s32 	%r39, %r39, 4;
$L__BB2_8:
	setp.eq.s32 	%p9, %r13, 0;
	@%p9 bra 	$L__BB2_13;
	setp.eq.s32 	%p10, %r13, 1;
	@%p10 bra 	$L__BB2_11;
	add.s32 	%r30, %r39, %r3;
	mul.wide.u32 	%rd36, %r30, 4;
	add.s64 	%rd37, %rd2, %rd36;
	ld.global.f32 	%f53, [%rd37];
	mad.lo.s32 	%r31, %r39, %r18, %r2;
	mul.wide.s32 	%rd38, %r31, 4;
	add.s64 	%rd39, %rd1, %rd38;
	ld.global.f32 	%f54, [%rd39];
	fma.rn.f32 	%f55, %f53, %f54, %f69;
	cvt.u64.u32 	%rd40, %r3;
	cvt.u64.u32 	%rd41, %r39;
	add.s64 	%rd42, %rd41, %rd40;
	shl.b64 	%rd43, %rd42, 2;
	add.s64 	%rd44, %rd2, %rd43;
	ld.global.f32 	%f56, [%rd44+4];
	mul.wide.s32 	%rd45, %r18, 4;
	add.s64 	%rd46, %rd39, %rd45;
	ld.global.f32 	%f57, [%rd46];
	fma.rn.f32 	%f69, %f56, %f57, %f55;
	add.s32 	%r39, %r39, 2;
$L__BB2_11:
	and.b32  	%r32, %r19, 1;
	setp.eq.b32 	%p11, %r32, 1;
	not.pred 	%p12, %p11;
	@%p12 bra 	$L__BB2_13;
	add.s32 	%r33, %r39, %r3;
	mul.wide.u32 	%rd47, %r33, 4;
	add.s64 	%rd48, %rd2, %rd47;
	ld.global.f32 	%f58, [%rd48];
	mad.lo.s32 	%r34, %r39, %r18, %r2;
	mul.wide.s32 	%rd49, %r34, 4;
	add.s64 	%rd50, %rd1, %rd49;
	ld.global.f32 	%f59, [%rd50];
	fma.rn.f32 	%f69, %f58, %f59, %f69;
$L__BB2_13:
	mad.lo.s32 	%r35, %r18, %r1, %r2;
	cvta.to.global.u64 	%rd51, %rd7;
	mul.wide.s32 	%rd52, %r35, 4;
	add.s64 	%rd6, %rd51, %rd52;
	st.global.f32 	[%rd6], %f69;
	setp.eq.s64 	%p13, %rd8, 0;
	@%p13 bra 	$L__BB2_15;
	cvta.to.global.u64 	%rd53, %rd8;
	mul.wide.s32 	%rd54, %r2, 4;
	add.s64 	%rd55, %rd53, %rd54;
	ld.global.f32 	%f60, [%rd55];
	add.f32 	%f61, %f60, %f69;
	st.global.f32 	[%rd6], %f61;
$L__BB2_15:
	ret;

}
	// .globl	_Z15gemm_cuda_tiledPfS_S_S_iii
.visible .entry _Z15gemm_cuda_tiledPfS_S_S_iii(
	.param .u64 .ptr .align 1 _Z15gemm_cuda_tiledPfS_S_S_iii_param_0,
	.param .u64 .ptr .align 1 _Z15gemm_cuda_tiledPfS_S_S_iii_param_1,
	.param .u64 .ptr .align 1 _Z15gemm_cuda_tiledPfS_S_S_iii_param_2,
	.param .u64 .ptr .align 1 _Z15gemm_cuda_tiledPfS_S_S_iii_param_3,
	.param .u32 _Z15gemm_cuda_tiledPfS_S_S_iii_param_4,
	.param .u32 _Z15gemm_cuda_tiledPfS_S_S_iii_param_5,
	.param .u32 _Z15gemm_cuda_tiledPfS_S_S_iii_param_6
)
{
	.reg .pred 	%p<13>;
	.reg .b32 	%r<43>;
	.reg .b32 	%f<68>;
	.reg .b64 	%rd<17>;
	// demoted variable
	.shared .align 4 .b8 _ZZ15gemm_cuda_tiledPfS_S_S_iiiE6tile_A[1024];
	// demoted variable
	.shared .align 4 .b8 _ZZ15gemm_cuda_tiledPfS_S_S_iiiE6tile_B[1024];
	ld.param.u64 	%rd3, [_Z15gemm_cuda_tiledPfS_S_S_iii_param_0];
	ld.param.u64 	%rd4, [_Z15gemm_cuda_tiledPfS_S_S_iii_param_1];
	ld.param.u64 	%rd5, [_Z15gemm_cuda_tiledPfS_S_S_iii_param_2];
	ld.param.u64 	%rd6, [_Z15gemm_cuda_tiledPfS_S_S_iii_param_3];
	ld.param.u32 	%r24, [_Z15gemm_cuda_tiledPfS_S_S_iii_param_4];
	ld.param.u32 	%r25, [_Z15gemm_cuda_tiledPfS_S_S_iii_param_5];
	ld.param.u32 	%r26, [_Z15gemm_cuda_tiledPfS_S_S_iii_param_6];
	mov.u32 	%r27, %ctaid.y;
	shl.b32 	%r28, %r27, 4;
	mov.u32 	%r40, %tid.y;
	add.s32 	%r2, %r28, %r40;
	mov.u32 	%r29, %ctaid.x;
	shl.b32 	%r3, %r29, 4;
	mov.u32 	%r38, %tid.x;
	add.s32 	%r5, %r3, %r38;
	setp.lt.s32 	%p1, %r26, 1;
	mov.f32 	%f66, 0f00000000;
	@%p1 bra 	$L__BB3_7;
	add.s32 	%r30, %r26, 15;
	shr.u32 	%r31, %r30, 4;
	shl.b32 	%r32, %r40, 6;
	mov.u32 	%r33, _ZZ15gemm_cuda_tiledPfS_S_S_iiiE6tile_A;
	add.s32 	%r6, %r33, %r32;
	shl.b32 	%r34, %r38, 2;
	add.s32 	%r7, %r6, %r34;
	mov.u32 	%r35, _ZZ15gemm_cuda_tiledPfS_S_S_iiiE6tile_B;
	add.s32 	%r9, %r35, %r34;
	add.s32 	%r8, %r9, %r32;
	neg.s32 	%r42, %r31;
	mad.lo.s32 	%r36, %r40, %r25, %r38;
	add.s32 	%r41, %r36, %r3;
	shl.b32 	%r12, %r25, 4;
	mad.lo.s32 	%r39, %r26, %r2, %r38;
	cvta.to.global.u64 	%rd1, %rd3;
	cvta.to.global.u64 	%rd2, %rd4;
	mov.f32 	%f66, 0f00000000;
$L__BB3_2:
	setp.ge.s32 	%p2, %r2, %r24;
	setp.ge.u32 	%p3, %r38, %r26;
	mov.f32 	%f64, 0f00000000;
	or.pred  	%p4, %p2, %p3;
	@%p4 bra 	$L__BB3_4;
	mul.wide.u32 	%rd7, %r39, 4;
	add.s64 	%rd8, %rd1, %rd7;
	ld.global.f32 	%f64, [%rd8];
$L__BB3_4:
	setp.ge.s32 	%p5, %r5, %r25;
	st.shared.f32 	[%r7], %f64;
	setp.ge.u32 	%p6, %r40, %r26;
	mov.f32 	%f65, 0f00000000;
	or.pred  	%p7, %p5, %p6;
	@%p7 bra 	$L__BB3_6;
	mul.wide.u32 	%rd9, %r41, 4;
	add.s64 	%rd10, %rd2, %rd9;
	ld.global.f32 	%f65, [%rd10];
$L__BB3_6:
	st.shared.f32 	[%r8], %f65;
	bar.sync 	0;
	ld.shared.f32 	%f14, [%r6];
	ld.shared.f32 	%f15, [%r9];
	fma.rn.f32 	%f16, %f14, %f15, %f66;
	ld.shared.f32 	%f17, [%r6+4];
	ld.shared.f32 	%f18, [%r9+64];
	fma.rn.f32 	%f19, %f17, %f18, %f16;
	ld.shared.f32 	%f20, [%r6+8];
	ld.shared.f32 	%f21, [%r9+128];
	fma.rn.f32 	%f22, %f20, %f21, %f19;
	ld.shared.f32 	%f23, [%r6+12];
	ld.shared.f32 	%f24, [%r9+192];
	fma.rn.f32 	%f25, %f23, %f24, %f22;
	ld.shared.f32 	%f26, [%r6+16];
	ld.shared.f32 	%f27, [%r9+256];
	fma.rn.f32 	%f28, %f26, %f27, %f25;
	ld.shared.f32 	%f29, [%r6+20];
	ld.shared.f32 	%f30, [%r9+320];
	fma.rn.f32 	%f31, %f29, %f30, %f28;
	ld.shared.f32 	%f32, [%r6+24];
	ld.shared.f32 	%f33, [%r9+384];
	fma.rn.f32 	%f34, %f32, %f33, %f31;
	ld.shared.f32 	%f35, [%r6+28];
	ld.shared.f32 	%f36, [%r9+448];
	fma.rn.f32 	%f37, %f35, %f36, %f34;
	ld.shared.f32 	%f38, [%r6+32];
	ld.shared.f32 	%f39, [%r9+512];
	fma.rn.f32 	%f40, %f38, %f39, %f37;
	ld.shared.f32 	%f41, [%r6+36];
	ld.shared.f32 	%f42, [%r9+576];
	fma.rn.f32 	%f43, %f41, %f42, %f40;
	ld.shared.f32 	%f44, [%r6+40];
	ld.shared.f32 	%f45, [%r9+640];
	fma.rn.f32 	%f46, %f44, %f45, %f43;
	ld.shared.f32 	%f47, [%r6+44];
	ld.shared.f32 	%f48, [%r9+704];
	fma.rn.f32 	%f49, %f47, %f48, %f46;
	ld.shared.f32 	%f50, [%r6+48];
	ld.shared.f32 	%f51, [%r9+768];
	fma.rn.f32 	%f52, %f50, %f51, %f49;
	ld.shared.f32 	%f53, [%r6+52];
	ld.shared.f32 	%f54, [%r9+832];
	fma.rn.f32 	%f55, %f53, %f54, %f52;
	ld.shared.f32 	%f56, [%r6+56];
	ld.shared.f32 	%f57, [%r9+896];
	fma.rn.f32 	%f58, %f56, %f57, %f55;
	ld.shared.f32 	%f59, [%r6+60];
	ld.shared.f32 	%f60, [%r9+960];
	fma.rn.f32 	%f66, %f59, %f60, %f58;
	bar.sync 	0;
	add.s32 	%r42, %r42, 1;
	setp.ne.s32 	%p8, %r42, 0;
	add.s32 	%r41, %r41, %r12;
	add.s32 	%r40, %r40, 16;
	add.s32 	%r39, %r39, 16;
	add.s32 	%r38, %r38, 16;
	@%p8 bra 	$L__BB3_2;
$L__BB3_7:
	setp.ge.s32 	%p9, %r2, %r24;
	setp.ge.s32 	%p10, %r5, %r25;
	or.pred  	%p11, %p9, %p10;
	@%p11 bra 	$L__BB3_11;
	setp.eq.s64 	%p12, %rd6, 0;
	mov.f32 	%f67, 0f00000000;
	@%p12 bra 	$L__BB3_10;
	cvta.to.global.u64 	%rd11, %rd6;
	mul.wide.s32 	%rd12, %r5, 4;
	add.s64 	%rd13, %rd11, %rd12;
	ld.global.f32 	%f67, [%rd13];
$L__BB3_10:
	add.f32 	%f62, %f66, %f67;
	mad.lo.s32 	%r37, %r25, %r2, %r5;
	cvta.to.global.u64 	%rd14, %rd5;
	mul.wide.s32 	%rd15, %r37, 4;
	add.s64 	%rd16, %rd14, %rd15;
	st.global.f32 	[%rd16], %f62;
$L__BB3_11:
	ret;

}
	// .globl	_Z15add_bias_kernelPfS_ii
.visible .entry _Z15add_bias_kernelPfS_ii(
	.param .u64 .ptr .align 1 _Z15add_bias_kernelPfS_ii_param_0,
	.param .u64 .ptr .align 1 _Z15add_bias_kernelPfS_ii_param_1,
	.param .u32 _Z15add_bias_kernelPfS_ii_param_2,
	.param .u32 _Z15add_bias_kernelPfS_ii_param_3
)
{
	.reg .pred 	%p<2>;
	.reg .b32 	%r<9>;
	.reg .b32 	%f<4>;
	.reg .b64 	%rd<9>;

	ld.param.u64 	%rd1, [_Z15add_bias_kernelPfS_ii_param_0];
	ld.param.u64 	%rd2, [_Z15add_bias_kernelPfS_ii_param_1];
	ld.param.u32 	%r3, [_Z15add_bias_kernelPfS_ii_param_2];
	ld.param.u32 	%r2, [_Z15add_bias_kernelPfS_ii_param_3];
	mov.u32 	%r4, %ctaid.x;
	mov.u32 	%r5, %ntid.x;
	mov.u32 	%r6, %tid.x;
	mad.lo.s32 	%r1, %r4, %r5, %r6;
	mul.lo.s32 	%r7, %r2, %r3;
	setp.ge.s32 	%p1, %r1, %r7;
	@%p1 bra 	$L__BB4_2;
	cvta.to.global.u64 	%rd3, %rd2;
	cvta.to.global.u64 	%rd4, %rd1;
	rem.s32 	%r8, %r1, %r2;
	mul.wide.s32 	%rd5, %r8, 4;
	add.s64 	%rd6, %rd3, %rd5;
	ld.global.f32 	%f1, [%rd6];
	mul.wide.s32 	%rd7, %r1, 4;
	add.s64 	%rd8, %rd4, %rd7;
	ld.global.f32 	%f2, [%rd8];
	add.f32 	%f3, %f1, %f2;
	st.global.f32 	[%rd8], %f3;
$L__BB4_2:
	ret;

}
	// .globl	_Z22relu_derivative_kernelPfS_i
.visible .entry _Z22relu_derivative_kernelPfS_i(
	.param .u64 .ptr .align 1 _Z22relu_derivative_kernelPfS_i_param_0,
	.param .u64 .ptr .align 1 _Z22relu_derivative_kernelPfS_i_param_1,
	.param .u32 _Z22relu_derivative_kernelPfS_i_param_2
)
{
	.reg .pred 	%p<3>;
	.reg .b32 	%r<6>;
	.reg .b32 	%f<3>;
	.reg .b64 	%rd<8>;

	ld.param.u64 	%rd1, [_Z22relu_derivative_kernelPfS_i_param_0];
	ld.param.u64 	%rd2, [_Z22relu_derivative_kernelPfS_i_param_1];
	ld.param.u32 	%r2, [_Z22relu_derivative_kernelPfS_i_param_2];
	mov.u32 	%r3, %ctaid.x;
	mov.u32 	%r4, %ntid.x;
	mov.u32 	%r5, %tid.x;
	mad.lo.s32 	%r1, %r3, %r4, %r5;
	setp.ge.s32 	%p1, %r1, %r2;
	@%p1 bra 	$L__BB5_2;
	cvta.to.global.u64 	%rd3, %rd1;
	cvta.to.global.u64 	%rd4, %rd2;
	mul.wide.s32 	%rd5, %r1, 4;
	add.s64 	%rd6, %rd3, %rd5;
	ld.global.f32 	%f1, [%rd6];
	setp.gt.f32 	%p2, %f1, 0f00000000;
	selp.f32 	%f2, 0f3F800000, 0f00000000, %p2;
	add.s64 	%rd7, %rd4, %rd5;
	st.global.f32 	[%rd7], %f2;
$L__BB5_2:
	ret;

}
	// .globl	_Z16transpose_kernelPfS_ii
.visible .entry _Z16transpose_kernelPfS_ii(
	.param .u64 .ptr .align 1 _Z16transpose_kernelPfS_ii_param_0,
	.param .u64 .ptr .align 1 _Z16transpose_kernelPfS_ii_param_1,
	.param .u32 _Z16transpose_kernelPfS_ii_param_2,
	.param .u32 _Z16transpose_kernelPfS_ii_param_3
)
{
	.reg .pred 	%p<4>;
	.reg .b32 	%r<13>;
	.reg .b32 	%f<2>;
	.reg .b64 	%rd<9>;

	ld.param.u64 	%rd1, [_Z16transpose_kernelPfS_ii_param_0];
	ld.param.u64 	%rd2, [_Z16transpose_kernelPfS_ii_param_1];
	ld.param.u32 	%r3, [_Z16transpose_kernelPfS_ii_param_2];
	ld.param.u32 	%r4, [_Z16transpose_kernelPfS_ii_param_3];
	mov.u32 	%r5, %ctaid.y;
	mov.u32 	%r6, %ntid.y;
	mov.u32 	%r7, %tid.y;
	mad.lo.s32 	%r1, %r5, %r6, %r7;
	mov.u32 	%r8, %ctaid.x;
	mov.u32 	%r9, %ntid.x;
	mov.u32 	%r10, %tid.x;
	mad.lo.s32 	%r2, %r8, %r9, %r10;
	setp.ge.s32 	%p1, %r1, %r3;
	setp.ge.s32 	%p2, %r2, %r4;
	or.pred  	%p3, %p1, %p2;
	@%p3 bra 	$L__BB6_2;
	cvta.to.global.u64 	%rd3, %rd1;
	cvta.to.global.u64 	%rd4, %rd2;
	mad.lo.s32 	%r11, %r4, %r1, %r2;
	mul.wide.s32 	%rd5, %r11, 4;
	add.s64 	%rd6, %rd3, %rd5;
	ld.global.f32 	%f1, [%rd6];
	mad.lo.s32 	%r12, %r3, %r2, %r1;
	mul.wide.s32 	%rd7, %r12, 4;
	add.s64 	%rd8, %rd4, %rd7;
	st.global.f32 	[%rd8], %f1;
$L__BB6_2:
	ret;

}
	// .globl	_Z27elementwise_multiply_kernelPfS_S_i
.visible .entry _Z27elementwise_multiply_kernelPfS_S_i(
	.param .u64 .ptr .align 1 _Z27elementwise_multiply_kernelPfS_S_i_param_0,
	.param .u64 .ptr .align 1 _Z27elementwise_multiply_kernelPfS_S_i_param_1,
	.param .u64 .ptr .align 1 _Z27elementwise_multiply_kernelPfS_S_i_param_2,
	.param .u32 _Z27elementwise_multiply_kernelPfS_S_i_param_3
)
{
	.reg .pred 	%p<2>;
	.reg .b32 	%r<6>;
	.reg .b32 	%f<4>;
	.reg .b64 	%rd<11>;

	ld.param.u64 	%rd1, [_Z27elementwise_multiply_kernelPfS_S_i_param_0];
	ld.param.u64 	%rd2, [_Z27elementwise_multiply_kernelPfS_S_i_param_1];
	ld.param.u64 	%rd3, [_Z27elementwise_multiply_kernelPfS_S_i_param_2];
	ld.param.u32 	%r2, [_Z27elementwise_multiply_kernelPfS_S_i_param_3];
	mov.u32 	%r3, %ctaid.x;
	mov.u32 	%r4, %ntid.x;
	mov.u32 	%r5, %tid.x;
	mad.lo.s32 	%r1, %r3, %r4, %r5;
	setp.ge.s32 	%p1, %r1, %r2;
	@%p1 bra 	$L__BB7_2;
	cvta.to.global.u64 	%rd4, %rd1;
	cvta.to.global.u64 	%rd5, %rd2;
	cvta.to.global.u64 	%rd6, %rd3;
	mul.wide.s32 	%rd7, %r1, 4;
	add.s64 	%rd8, %rd4, %rd7;
	ld.global.f32 	%f1, [%rd8];
	add.s64 	%rd9, %rd5, %rd7;
	ld.global.f32 	%f2, [%rd9];
	mul.f32 	%f3, %f1, %f2;
	add.s64 	%rd10, %rd6, %rd7;
	st.global.f32 	[%rd10], %f3;
$L__BB7_2:
	ret;

}
	// .globl	_Z17column_sum_kernelPfS_ii
.visible .entry _Z17column_sum_kernelPfS_ii(
	.param .u64 .ptr .align 1 _Z17column_sum_kernelPfS_ii_param_0,
	.param .u64 .ptr .align 1 _Z17column_sum_kernelPfS_ii_param_1,
	.param .u32 _Z17column_sum_kernelPfS_ii_param_2,
	.param .u32 _Z17column_sum_kernelPfS_ii_param_3
)
{
	.reg .pred 	%p<11>;
	.reg .b32 	%r<38>;
	.reg .b32 	%f<85>;
	.reg .b64 	%rd<43>;

	ld.param.u64 	%rd3, [_Z17column_sum_kernelPfS_ii_param_0];
	ld.param.u64 	%rd2, [_Z17column_sum_kernelPfS_ii_param_1];
	ld.param.u32 	%r23, [_Z17column_sum_kernelPfS_ii_param_2];
	ld.param.u32 	%r24, [_Z17column_sum_kernelPfS_ii_param_3];
	cvta.to.global.u64 	%rd1, %rd3;
	mov.u32 	%r25, %ctaid.x;
	mov.u32 	%r26, %ntid.x;
	mov.u32 	%r27, %tid.x;
	mad.lo.s32 	%r1, %r25, %r26, %r27;
	setp.ge.s32 	%p1, %r1, %r24;
	@%p1 bra 	$L__BB8_15;
	setp.lt.s32 	%p2, %r23, 1;
	mov.f32 	%f84, 0f00000000;
	@%p2 bra 	$L__BB8_14;
	and.b32  	%r2, %r23, 15;
	setp.lt.u32 	%p3, %r23, 16;
	mov.f32 	%f84, 0f00000000;
	mov.b32 	%r34, 0;
	@%p3 bra 	$L__BB8_5;
	and.b32  	%r34, %r23, 2147483632;
	neg.s32 	%r32, %r34;
	shl.b32 	%r5, %r24, 4;
	mov.f32 	%f84, 0f00000000;
	mul.wide.s32 	%rd6, %r24, 4;
	mov.u32 	%r31, %r1;
$L__BB8_4:
	.pragma "nounroll";
	mul.wide.s32 	%rd4, %r31, 4;
	add.s64 	%rd5, %rd1, %rd4;
	ld.global.f32 	%f18, [%rd5];
	add.f32 	%f19, %f84, %f18;
	add.s64 	%rd7, %rd5, %rd6;
	ld.global.f32 	%f20, [%rd7];
	add.f32 	%f21, %f19, %f20;
	add.s64 	%rd8, %rd7, %rd6;
	ld.global.f32 	%f22, [%rd8];
	add.f32 	%f23, %f21, %f22;
	add.s64 	%rd9, %rd8, %rd6;
	ld.global.f32 	%f24, [%rd9];
	add.f32 	%f25, %f23, %f24;
	add.s64 	%rd10, %rd9, %rd6;
	ld.global.f32 	%f26, [%rd10];
	add.f32 	%f27, %f25, %f26;
	add.s64 	%rd11, %rd10, %rd6;
	ld.global.f32 	%f28, [%rd11];
	add.f32 	%f29, %f27, %f28;
	add.s64 	%rd12, %rd11, %rd6;
	ld.global.f32 	%f30, [%rd12];
	add.f32 	%f31, %f29, %f30;
	add.s64 	%rd13, %rd12, %rd6;
	ld.global.f32 	%f32, [%rd13];
	add.f32 	%f33, %f31, %f32;
	add.s64 	%rd14, %rd13, %rd6;
	ld.global.f32 	%f34, [%rd14];
	add.f32 	%f35, %f33, %f34;
	add.s64 	%rd15, %rd14, %rd6;
	ld.global.f32 	%f36, [%rd15];
	add.f32 	%f37, %f35, %f36;
	add.s64 	%rd16, %rd15, %rd6;
	ld.global.f32 	%f38, [%rd16];
	add.f32 	%f39, %f37, %f38;
	add.s64 	%rd17, %rd16, %rd6;
	ld.global.f32 	%f40, [%rd17];
	add.f32 	%f41, %f39, %f40;
	add.s64 	%rd18, %rd17, %rd6;
	ld.global.f32 	%f42, [%rd18];
	add.f32 	%f43, %f41, %f42;
	add.s64 	%rd19, %rd18, %rd6;
	ld.global.f32 	%f44, [%rd19];
	add.f32 	%f45, %f43, %f44;
	add.s64 	%rd20, %rd19, %rd6;
	ld.global.f32 	%f46, [%rd20];
	add.f32 	%f47, %f45, %f46;
	add.s64 	%rd21, %rd20, %rd6;
	ld.global.f32 	%f48, [%rd21];
	add.f32 	%f84, %f47, %f48;
	add.s32 	%r32, %r32, 16;
	add.s32 	%r31, %r31, %r5;
	setp.ne.s32 	%p4, %r32, 0;
	@%p4 bra 	$L__BB8_4;
$L__BB8_5:
	setp.eq.s32 	%p5, %r2, 0;
	@%p5 bra 	$L__BB8_14;
	and.b32  	%r11, %r23, 7;
	setp.lt.u32 	%p6, %r2, 8;
	@%p6 bra 	$L__BB8_8;
	mad.lo.s32 	%r29, %r34, %r24, %r1;
	mul.wide.s32 	%rd22, %r29, 4;
	add.s64 	%rd23, %rd1, %rd22;
	ld.global.f32 	%f50, [%rd23];
	add.f32 	%f51, %f84, %f50;
	mul.wide.s32 	%rd24, %r24, 4;
	add.s64 	%rd25, %rd23, %rd24;
	ld.global.f32 	%f52, [%rd25];
	add.f32 	%f53, %f51, %f52;
	add.s64 	%rd26, %rd25, %rd24;
	ld.global.f32 	%f54, [%rd26];
	add.f32 	%f55, %f53, %f54;
	add.s64 	%rd27, %rd26, %rd24;
	ld.global.f32 	%f56, [%rd27];
	add.f32 	%f57, %f55, %f56;
	add.s64 	%rd28, %rd27, %rd24;
	ld.global.f32 	%f58, [%rd28];
	add.f32 	%f59, %f57, %f58;
	add.s64 	%rd29, %rd28, %rd24;
	ld.global.f32 	%f60, [%rd29];
	add.f32 	%f61, %f59, %f60;
	add.s64 	%rd30, %rd29, %rd24;
	ld.global.f32 	%f62, [%rd30];
	add.f32 	%f63, %f61, %f62;
	add.s64 	%rd31, %rd30, %rd24;
	ld.global.f32 	%f64, [%rd31];
	add.f32 	%f84, %f63, %f64;
	add.s32 	%r34, %r34, 8;
$L__BB8_8:
	setp.eq.s32 	%p7, %r11, 0;
	@%p7 bra 	$L__BB8_14;
	and.b32  	%r14, %r23, 3;
	setp.lt.u32 	%p8, %r11, 4;
	@%p8 bra 	$L__BB8_11;
	mad.lo.s32 	%r30, %r34, %r24, %r1;
	mul.wide.s32 	%rd32, %r30, 4;
	add.s64 	%rd33, %rd1, %rd32;
	ld.global.f32 	%f66, [%rd33];
	add.f32 	%f67, %f84, %f66;
	mul.wide.s32 	%rd34, %r24, 4;
	add.s64 	%rd35, %rd33, %rd34;
	ld.global.f32 	%f68, [%rd35];
	add.f32 	%f69, %f67, %f68;
	add.s64 	%rd36, %rd35, %rd34;
	ld.global.f32 	%f70, [%rd36];
	add.f32 	%f71, %f69, %f70;
	add.s64 	%rd37, %rd36, %rd34;
	ld.global.f32 	%f72, [%rd37];
	add.f32 	%f84, %f71, %f72;
	add.s32 	%r34, %r34, 4;
$L__BB8_11:
	setp.eq.s32 	%p9, %r14, 0;
	@%p9 bra 	$L__BB8_14;
	mad.lo.s32 	%r37, %r34, %r24, %r1;
	neg.s32 	%r36, %r14;
$L__BB8_13:
	.pragma "nounroll";
	mul.wide.s32 	%rd38, %r37, 4;
	add.s64 	%rd39, %rd1, %rd38;
	ld.global.f32 	%f73, [%rd39];
	add.f32 	%f84, %f84, %f73;
	add.s32 	%r37, %r37, %r24;
	add.s32 	%r36, %r36, 1;
	setp.ne.s32 	%p10, %r36, 0;
	@%p10 bra 	$L__BB8_13;
$L__BB8_14:
	cvt.rn.f32.s32 	%f74, %r23;
	div.rn.f32 	%f75, %f84, %f74;
	cvta.to.global.u64 	%rd40, %rd2;
	mul.wide.s32 	%rd41, %r1, 4;
	add.s64 	%rd42, %rd40, %rd41;
	st.global.f32 	[%rd42], %f75;
$L__BB8_15:
	ret;

}
	// .globl	_Z18compute_dZ3_kernelPfS_S_i
.visible .entry _Z18compute_dZ3_kernelPfS_S_i(
	.param .u64 .ptr .align 1 _Z18compute_dZ3_kernelPfS_S_i_param_0,
	.param .u64 .ptr .align 1 _Z18compute_dZ3_kernelPfS_S_i_param_1,
	.param .u64 .ptr .align 1 _Z18compute_dZ3_kernelPfS_S_i_param_2,
	.param .u32 _Z18compute_dZ3_kernelPfS_S_i_param_3
)
{
	.reg .pred 	%p<2>;
	.reg .b32 	%r<6>;
	.reg .b32 	%f<4>;
	.reg .b64 	%rd<11>;

	ld.param.u64 	%rd1, [_Z18compute_dZ3_kernelPfS_S_i_param_0];
	ld.param.u64 	%rd2, [_Z18compute_dZ3_kernelPfS_S_i_param_1];
	ld.param.u64 	%rd3, [_Z18compute_dZ3_kernelPfS_S_i_param_2];
	ld.param.u32 	%r2, [_Z18compute_dZ3_kernelPfS_S_i_param_3];
	mov.u32 	%r3, %ctaid.x;
	mov.u32 	%r4, %ntid.x;
	mov.u32 	%r5, %tid.x;
	mad.lo.s32 	%r1, %r3, %r4, %r5;
	setp.ge.s32 	%p1, %r1, %r2;
	@%p1 bra 	$L__BB9_2;
	cvta.to.global.u64 	%rd4, %rd1;
	cvta.to.global.u64 	%rd5, %rd2;
	cvta.to.global.u64 	%rd6, %rd3;
	mul.wide.s32 	%rd7, %r1, 4;
	add.s64 	%rd8, %rd4, %rd7;
	ld.global.f32 	%f1, [%rd8];
	add.s64 	%rd9, %rd5, %rd7;
	ld.global.f32 	%f2, [%rd9];
	sub.f32 	%f3, %f1, %f2;
	add.s64 	%rd10, %rd6, %rd7;
	st.global.f32 	[%rd10], %f3;
$L__BB9_2:
	ret;

}
	// .globl	_Z18compute_dZ2_kernelPfS_S_S_iii
.visible .entry _Z18compute_dZ2_kernelPfS_S_S_iii(
	.param .u64 .ptr .align 1 _Z18compute_dZ2_kernelPfS_S_S_iii_param_0,
	.param .u64 .ptr .align 1 _Z18compute_dZ2_kernelPfS_S_S_iii_param_1,
	.param .u64 .ptr .align 1 _Z18compute_dZ2_kernelPfS_S_S_iii_param_2,
	.param .u64 .ptr .align 1 _Z18compute_dZ2_kernelPfS_S_S_iii_param_3,
	.param .u32 _Z18compute_dZ2_kernelPfS_S_S_iii_param_4,
	.param .u32 _Z18compute_dZ2_kernelPfS_S_S_iii_param_5,
	.param .u32 _Z18compute_dZ2_kernelPfS_S_S_iii_param_6
)
{
	.reg .pred 	%p<14>;
	.reg .b32 	%r<36>;
	.reg .b32 	%f<114>;
	.reg .b64 	%rd<60>;

	ld.param.u64 	%rd17, [_Z18compute_dZ2_kernelPfS_S_S_iii_param_0];
	ld.param.u64 	%rd18, [_Z18compute_dZ2_kernelPfS_S_S_iii_param_1];
	ld.param.u64 	%rd15, [_Z18compute_dZ2_kernelPfS_S_S_iii_param_2];
	ld.param.u64 	%rd16, [_Z18compute_dZ2_kernelPfS_S_S_iii_param_3];
	ld.param.u32 	%r22, [_Z18compute_dZ2_kernelPfS_S_S_iii_param_4];
	ld.param.u32 	%r20, [_Z18compute_dZ2_kernelPfS_S_S_iii_param_5];
	ld.param.u32 	%r21, [_Z18compute_dZ2_kernelPfS_S_S_iii_param_6];
	cvta.to.global.u64 	%rd1, %rd18;
	cvta.to.global.u64 	%rd2, %rd17;
	mov.u32 	%r1, %ctaid.x;
	mov.u32 	%r2, %tid.x;
	setp.ge.s32 	%p1, %r1, %r22;
	setp.ge.s32 	%p2, %r2, %r20;
	or.pred  	%p3, %p1, %p2;
	@%p3 bra 	$L__BB10_15;
	setp.lt.s32 	%p4, %r21, 1;
	mov.f32 	%f113, 0f00000000;
	@%p4 bra 	$L__BB10_14;
	mul.lo.s32 	%r3, %r21, %r1;
	mul.lo.s32 	%r4, %r21, %r2;
	and.b32  	%r5, %r21, 15;
	setp.lt.u32 	%p5, %r21, 16;
	mov.f32 	%f113, 0f00000000;
	mov.b32 	%r33, 0;
	@%p5 bra 	$L__BB10_5;
	and.b32  	%r33, %r21, 2147483632;
	neg.s32 	%r31, %r33;
	mul.wide.u32 	%rd19, %r3, 4;
	add.s64 	%rd20, %rd19, %rd2;
	add.s64 	%rd57, %rd20, 32;
	mul.wide.u32 	%rd21, %r4, 4;
	add.s64 	%rd22, %rd21, %rd1;
	add.s64 	%rd56, %rd22, 32;
	mov.f32 	%f113, 0f00000000;
$L__BB10_4:
	.pragma "nounroll";
	ld.global.f32 	%f18, [%rd57+-32];
	ld.global.f32 	%f19, [%rd56+-32];
	fma.rn.f32 	%f20, %f18, %f19, %f113;
	ld.global.f32 	%f21, [%rd57+-28];
	ld.global.f32 	%f22, [%rd56+-28];
	fma.rn.f32 	%f23, %f21, %f22, %f20;
	ld.global.f32 	%f24, [%rd57+-24];
	ld.global.f32 	%f25, [%rd56+-24];
	fma.rn.f32 	%f26, %f24, %f25, %f23;
	ld.global.f32 	%f27, [%rd57+-20];
	ld.global.f32 	%f28, [%rd56+-20];
	fma.rn.f32 	%f29, %f27, %f28, %f26;
	ld.global.f32 	%f30, [%rd57+-16];
	ld.global.f32 	%f31, [%rd56+-16];
	fma.rn.f32 	%f32, %f30, %f31, %f29;
	ld.global.f32 	%f33, [%rd57+-12];
	ld.global.f32 	%f34, [%rd56+-12];
	fma.rn.f32 	%f35, %f33, %f34, %f32;
	ld.global.f32 	%f36, [%rd57+-8];
	ld.global.f32 	%f37, [%rd56+-8];
	fma.rn.f32 	%f38, %f36, %f37, %f35;
	ld.global.f32 	%f39, [%rd57+-4];
	ld.global.f32 	%f40, [%rd56+-4];
	fma.rn.f32 	%f41, %f39, %f40, %f38;
	ld.global.f32 	%f42, [%rd57];
	ld.global.f32 	%f43, [%rd56];
	fma.rn.f32 	%f44, %f42, %f43, %f41;
	ld.global.f32 	%f45, [%rd57+4];
	ld.global.f32 	%f46, [%rd56+4];
	fma.rn.f32 	%f47, %f45, %f46, %f44;
	ld.global.f32 	%f48, [%rd57+8];
	ld.global.f32 	%f49, [%rd56+8];
	fma.rn.f32 	%f50, %f48, %f49, %f47;
	ld.global.f32 	%f51, [%rd57+12];
	ld.global.f32 	%f52, [%rd56+12];
	fma.rn.f32 	%f53, %f51, %f52, %f50;
	ld.global.f32 	%f54, [%rd57+16];
	ld.global.f32 	%f55, [%rd56+16];
	fma.rn.f32 	%f56, %f54, %f55, %f53;
	ld.global.f32 	%f57, [%rd57+20];
	ld.global.f32 	%f58, [%rd56+20];
	fma.rn.f32 	%f59, %f57, %f58, %f56;
	ld.global.f32 	%f60, [%rd57+24];
	ld.global.f32 	%f61, [%rd56+24];
	fma.rn.f32 	%f62, %f60, %f61, %f59;
	ld.global.f32 	%f63, [%rd57+28];
	ld.global.f32 	%f64, [%rd56+28];
	fma.rn.f32 	%f113, %f63, %f64, %f62;
	add.s32 	%r31, %r31, 16;
	add.s64 	%rd57, %rd57, 64;
	add.s64 	%rd56, %rd56, 64;
	setp.ne.s32 	%p6, %r31, 0;
	@%p6 bra 	$L__BB10_4;
$L__BB10_5:
	setp.eq.s32 	%p7, %r5, 0;
	@%p7 bra 	$L__BB10_14;
	and.b32  	%r11, %r21, 7;
	setp.lt.u32 	%p8, %r5, 8;
	@%p8 bra 	$L__BB10_8;
	add.s32 	%r24, %r33, %r3;
	mul.wide.u32 	%rd23, %r24, 4;
	add.s64 	%rd24, %rd2, %rd23;
	ld.global.f32 	%f66, [%rd24];
	add.s32 	%r25, %r33, %r4;
	mul.wide.u32 	%rd25, %r25, 4;
	add.s64 	%rd26, %rd1, %rd25;
	ld.global.f32 	%f67, [%rd26];
	fma.rn.f32 	%f68, %f66, %f67, %f113;
	cvt.u64.u32 	%rd27, %r3;
	cvt.u64.u32 	%rd28, %r33;
	add.s64 	%rd29, %rd28, %rd27;
	shl.b64 	%rd30, %rd29, 2;
	add.s64 	%rd31, %rd2, %rd30;
	ld.global.f32 	%f69, [%rd31+4];
	cvt.u64.u32 	%rd32, %r4;
	add.s64 	%rd33, %rd28, %rd32;
	shl.b64 	%rd34, %rd33, 2;
	add.s64 	%rd35, %rd1, %rd34;
	ld.global.f32 	%f70, [%rd35+4];
	fma.rn.f32 	%f71, %f69, %f70, %f68;
	ld.global.f32 	%f72, [%rd31+8];
	ld.global.f32 	%f73, [%rd35+8];
	fma.rn.f32 	%f74, %f72, %f73, %f71;
	ld.global.f32 	%f75, [%rd31+12];
	ld.global.f32 	%f76, [%rd35+12];
	fma.rn.f32 	%f77, %f75, %f76, %f74;
	ld.global.f32 	%f78, [%rd31+16];
	ld.global.f32 	%f79, [%rd35+16];
	fma.rn.f32 	%f80, %f78, %f79, %f77;
	ld.global.f32 	%f81, [%rd31+20];
	ld.global.f32 	%f82, [%rd35+20];
	fma.rn.f32 	%f83, %f81, %f82, %f80;
	ld.global.f32 	%f84, [%rd31+24];
	ld.global.f32 	%f85, [%rd35+24];
	fma.rn.f32 	%f86, %f84, %f85, %f83;
	ld.global.f32 	%f87, [%rd31+28];
	ld.global.f32 	%f88, [%rd35+28];
	fma.rn.f32 	%f113, %f87, %f88, %f86;
	add.s32 	%r33, %r33, 8;
$L__BB10_8:
	setp.eq.s32 	%p9, %r11, 0;
	@%p9 bra 	$L__BB10_14;
	and.b32  	%r14, %r21, 3;
	setp.lt.u32 	%p10, %r11, 4;
	@%p10 bra 	$L__BB10_11;
	add.s32 	%r26, %r33, %r3;
	mul.wide.u32 	%rd36, %r26, 4;
	add.s64 	%rd37, %rd2, %rd36;
	ld.global.f32 	%f90, [%rd37];
	add.s32 	%r27, %r33, %r4;
	mul.wide.u32 	%rd38, %r27, 4;
	add.s64 	%rd39, %rd1, %rd38;
	ld.global.f32 	%f91, [%rd39];
	fma.rn.f32 	%f92, %f90, %f91, %f113;
	cvt.u64.u32 	%rd40, %r3;
	cvt.u64.u32 	%rd41, %r33;
	add.s64 	%rd42, %rd41, %rd40;
	shl.b64 	%rd43, %rd42, 2;
	add.s64 	%rd44, %rd2, %rd43;
	ld.global.f32 	%f93, [%rd44+4];
	cvt.u64.u32 	%rd45, %r4;
	add.s64 	%rd46, %rd41, %rd45;
	shl.b64 	%rd47, %rd46, 2;
	add.s64 	%rd48, %rd1, %rd47;
	ld.global.f32 	%f94, [%rd48+4];
	fma.rn.f32 	%f95, %f93, %f94, %f92;
	ld.global.f32 	%f96, [%rd44+8];
	ld.global.f32 	%f97, [%rd48+8];
	fma.rn.f32 	%f98, %f96, %f97, %f95;
	ld.global.f32 	%f99, [%rd44+12];
	ld.global.f32 	%f100, [%rd48+12];
	fma.rn.f32 	%f113, %f99, %f100, %f98;
	add.s32 	%r33, %r33, 4;
$L__BB10_11:
	setp.eq.s32 	%p11, %r14, 0;
	@%p11 bra 	$L__BB10_14;
	add.s32 	%r28, %r33, %r4;
	mul.wide.u32 	%rd49, %r28, 4;
	add.s64 	%rd59, %rd1, %rd49;
	add.s32 	%r29, %r33, %r3;
	mul.wide.u32 	%rd50, %r29, 4;
	add.s64 	%rd58, %rd2, %rd50;
	neg.s32 	%r35, %r14;
$L__BB10_13:
	.pragma "nounroll";
	ld.global.f32 	%f101, [%rd58];
	ld.global.f32 	%f102, [%rd59];
	fma.rn.f32 	%f113, %f101, %f102, %f113;
	add.s64 	%rd59, %rd59, 4;
	add.s64 	%rd58, %rd58, 4;
	add.s32 	%r35, %r35, 1;
	setp.ne.s32 	%p12, %r35, 0;
	@%p12 bra 	$L__BB10_13;
$L__BB10_14:
	mad.lo.s32 	%r30, %r20, %r1, %r2;
	cvta.to.global.u64 	%rd51, %rd16;
	mul.wide.u32 	%rd52, %r30, 4;
	add.s64 	%rd53, %rd51, %rd52;
	ld.global.f32 	%f103, [%rd53];
	setp.gt.f32 	%p13, %f103, 0f00000000;
	selp.f32 	%f104, %f113, 0f00000000, %p13;
	cvta.to.global.u64 	%rd54, %rd15;
	add.s64 	%rd55, %rd54, %rd52;
	st.global.f32 	[%rd55], %f104;
$L__BB10_15:
	ret;

}
	// .globl	_Z18compute_dZ1_kernelPfS_S_S_iii
.visible .entry _Z18compute_dZ1_kernelPfS_S_S_iii(
	.param .u64 .ptr .align 1 _Z18compute_dZ1_kernelPfS_S_S_iii_param_0,
	.param .u64 .ptr .align 1 _Z18compute_dZ1_kernelPfS_S_S_iii_param_1,
	.param .u64 .ptr .align 1 _Z18compute_dZ1_kernelPfS_S_S_iii_param_2,
	.param .u64 .ptr .align 1 _Z18compute_dZ1_kernelPfS_S_S_iii_param_3,
	.param .u32 _Z18compute_dZ1_kernelPfS_S_S_iii_param_4,
	.param .u32 _Z18compute_dZ1_kernelPfS_S_S_iii_param_5,
	.param .u32 _Z18compute_dZ1_kernelPfS_S_S_iii_param_6
)
{
	.reg .pred 	%p<14>;
	.reg .b32 	%r<36>;
	.reg .b32 	%f<114>;
	.reg .b64 	%rd<60>;

	ld.param.u64 	%rd17, [_Z18compute_dZ1_kernelPfS_S_S_iii_param_0];
	ld.param.u64 	%rd18, [_Z18compute_dZ1_kernelPfS_S_S_iii_param_1];
	ld.param.u64 	%rd15, [_Z18compute_dZ1_kernelPfS_S_S_iii_param_2];
	ld.param.u64 	%rd16, [_Z18compute_dZ1_kernelPfS_S_S_iii_param_3];
	ld.param.u32 	%r22, [_Z18compute_dZ1_kernelPfS_S_S_iii_param_4];
	ld.param.u32 	%r20, [_Z18compute_dZ1_kernelPfS_S_S_iii_param_5];
	ld.param.u32 	%r21, [_Z18compute_dZ1_kernelPfS_S_S_iii_param_6];
	cvta.to.global.u64 	%rd1, %rd18;
	cvta.to.global.u64 	%rd2, %rd17;
	mov.u32 	%r1, %ctaid.x;
	mov.u32 	%r2, %tid.x;
	setp.ge.s32 	%p1, %r1, %r22;
	setp.ge.s32 	%p2, %r2, %r20;
	or.pred  	%p3, %p1, %p2;
	@%p3 bra 	$L__BB11_15;
	setp.lt.s32 	%p4, %r21, 1;
	mov.f32 	%f113, 0f00000000;
	@%p4 bra 	$L__BB11_14;
	mul.lo.s32 	%r3, %r21, %r1;
	mul.lo.s32 	%r4, %r21, %r2;
	and.b32  	%r5, %r21, 15;
	setp.lt.u32 	%p5, %r21, 16;
	mov.f32 	%f113, 0f00000000;
	mov.b32 	%r33, 0;
	@%p5 bra 	$L__BB11_5;
	and.b32  	%r33, %r21, 2147483632;
	neg.s32 	%r31, %r33;
	mul.wide.u32 	%rd19, %r3, 4;
	add.s64 	%rd20, %rd19, %rd2;
	add.s64 	%rd57, %rd20, 32;
	mul.wide.u32 	%rd21, %r4, 4;
	add.s64 	%rd22, %rd21, %rd1;
	add.s64 	%rd56, %rd22, 32;
	mov.f32 	%f113, 0f00000000;
$L__BB11_4:
	.pragma "nounroll";
	ld.global.f32 	%f18, [%rd57+-32];
	ld.global.f32 	%f19, [%rd56+-32];
	fma.rn.f32 	%f20, %f18, %f19, %f113;
	ld.global.f32 	%f21, [%rd57+-28];
	ld.global.f32 	%f22, [%rd56+-28];
	fma.rn.f32 	%f23, %f21, %f22, %f20;
	ld.global.f32 	%f24, [%rd57+-24];
	ld.global.f32 	%f25, [%rd56+-24];
	fma.rn.f32 	%f26, %f24, %f25, %f23;
	ld.global.f32 	%f27, [%rd57+-20];
	ld.global.f32 	%f28, [%rd56+-20];
	fma.rn.f32 	%f29, %f27, %f28, %f26;
	ld.global.f32 	%f30, [%rd57+-16];
	ld.global.f32 	%f31, [%rd56+-16];
	fma.rn.f32 	%f32, %f30, %f31, %f29;
	ld.global.f32 	%f33, [%rd57+-12];
	ld.global.f32 	%f34, [%rd56+-12];
	fma.rn.f32 	%f35, %f33, %f34, %f32;
	ld.global.f32 	%f36, [%rd57+-8];
	ld.global.f32 	%f37, [%rd56+-8];
	fma.rn.f32 	%f38, %f36, %f37, %f35;
	ld.global.f32 	%f39, [%rd57+-4];
	ld.global.f32 	%f40, [%rd56+-4];
	fma.rn.f32 	%f41, %f39, %f40, %f38;
	ld.global.f32 	%f42, [%rd57];
	ld.global.f32 	%f43, [%rd56];
	fma.rn.f32 	%f44, %f42, %f43, %f41;
	ld.global.f32 	%f45, [%rd57+4];
	ld.global.f32 	%f46, [%rd56+4];
	fma.rn.f32 	%f47, %f45, %f46, %f44;
	ld.global.f32 	%f48, [%rd57+8];
	ld.global.f32 	%f49, [%rd56+8];
	fma.rn.f32 	%f50, %f48, %f49, %f47;
	ld.global.f32 	%f51, [%rd57+12];
	ld.global.f32 	%f52, [%rd56+12];
	fma.rn.f32 	%f53, %f51, %f52, %f50;
	ld.global.f32 	%f54, [%rd57+16];
	ld.global.f32 	%f55, [%rd56+16];
	fma.rn.f32 	%f56, %f54, %f55, %f53;
	ld.global.f32 	%f57, [%rd57+20];
	ld.global.f32 	%f58, [%rd56+20];
	fma.rn.f32 	%f59, %f57, %f58, %f56;
	ld.global.f32 	%f60, [%rd57+24];
	ld.global.f32 	%f61, [%rd56+24];
	fma.rn.f32 	%f62, %f60, %f61, %f59;
	ld.global.f32 	%f63, [%rd57+28];
	ld.global.f32 	%f64, [%rd56+28];
	fma.rn.f32 	%f113, %f63, %f64, %f62;
	add.s32 	%r31, %r31, 16;
	add.s64 	%rd57, %rd57, 64;
	add.s64 	%rd56, %rd56, 64;
	setp.ne.s32 	%p6, %r31, 0;
	@%p6 bra 	$L__BB11_4;
$L__BB11_5:
	setp.eq.s32 	%p7, %r5, 0;
	@%p7 bra 	$L__BB11_14;
	and.b32  	%r11, %r21, 7;
	setp.lt.u32 	%p8, %r5, 8;
	@%p8 bra 	$L__BB11_8;
	add.s32 	%r24, %r33, %r3;
	mul.wide.u32 	%rd23, %r24, 4;
	add.s64 	%rd24, %rd2, %rd23;
	ld.global.f32 	%f66, [%rd24];
	add.s32 	%r25, %r33, %r4;
	mul.wide.u32 	%rd25, %r25, 4;
	add.s64 	%rd26, %rd1, %rd25;
	ld.global.f32 	%f67, [%rd26];
	fma.rn.f32 	%f68, %f66, %f67, %f113;
	cvt.u64.u32 	%rd27, %r3;
	cvt.u64.u32 	%rd28, %r33;
	add.s64 	%rd29, %rd28, %rd27;
	shl.b64 	%rd30, %rd29, 2;
	add.s64 	%rd31, %rd2, %rd30;
	ld.global.f32 	%f69, [%rd31+4];
	cvt.u64.u32 	%rd32, %r4;
	add.s64 	%rd33, %rd28, %rd32;
	shl.b64 	%rd34, %rd33, 2;
	add.s64 	%rd35, %rd1, %rd34;
	ld.global.f32 	%f70, [%rd35+4];
	fma.rn.f32 	%f71, %f69, %f70, %f68;
	ld.global.f32 	%f72, [%rd31+8];
	ld.global.f32 	%f73, [%rd35+8];
	fma.rn.f32 	%f74, %f72, %f73, %f71;
	ld.global.f32 	%f75, [%rd31+12];
	ld.global.f32 	%f76, [%rd35+12];
	fma.rn.f32 	%f77, %f75, %f76, %f74;
	ld.global.f32 	%f78, [%rd31+16];
	ld.global.f32 	%f79, [%rd35+16];
	fma.rn.f32 	%f80, %f78, %f79, %f77;
	ld.global.f32 	%f81, [%rd31+20];
	ld.global.f32 	%f82, [%rd35+20];
	fma.rn.f32 	%f83, %f81, %f82, %f80;
	ld.global.f32 	%f84, [%rd31+24];
	ld.global.f32 	%f85, [%rd35+24];
	fma.rn.f32 	%f86, %f84, %f85, %f83;
	ld.global.f32 	%f87, [%rd31+28];
	ld.global.f32 	%f88, [%rd35+28];
	fma.rn.f32 	%f113, %f87, %f88, %f86;
	add.s32 	%r33, %r33, 8;
$L__BB11_8:
	setp.eq.s32 	%p9, %r11, 0;
	@%p9 bra 	$L__BB11_14;
	and.b32  	%r14, %r21, 3;
	setp.lt.u32 	%p10, %r11, 4;
	@%p10 bra 	$L__BB11_11;
	add.s32 	%r26, %r33, %r3;
	mul.wide.u32 	%rd36, %r26, 4;
	add.s64 	%rd37, %rd2, %rd36;
	ld.global.f32 	%f90, [%rd37];
	add.s32 	%r27, %r33, %r4;
	mul.wide.u32 	%rd38, %r27, 4;
	add.s64 	%rd39, %rd1, %rd38;
	ld.global.f32 	%f91, [%rd39];
	fma.rn.f32 	%f92, %f90, %f91, %f113;
	cvt.u64.u32 	%rd40, %r3;
	cvt.u64.u32 	%rd41, %r33;
	add.s64 	%rd42, %rd41, %rd40;
	shl.b64 	%rd43, %rd42, 2;
	add.s64 	%rd44, %rd2, %rd43;
	ld.global.f32 	%f93, [%rd44+4];
	cvt.u64.u32 	%rd45, %r4;
	add.s64 	%rd46, %rd41, %rd45;
	shl.b64 	%rd47, %rd46, 2;
	add.s64 	%rd48, %rd1, %rd47;
	ld.global.f32 	%f94, [%rd48+4];
	fma.rn.f32 	%f95, %f93, %f94, %f92;
	ld.global.f32 	%f96, [%rd44+8];
	ld.global.f32 	%f97, [%rd48+8];
	fma.rn.f32 	%f98, %f96, %f97, %f95;
	ld.global.f32 	%f99, [%rd44+12];
	ld.global.f32 	%f100, [%rd48+12];
	fma.rn.f32 	%f113, %f99, %f100, %f98;
	add.s32 	%r33, %r33, 4;
$L__BB11_11:
	setp.eq.s32 	%p11, %r14, 0;
	@%p11 bra 	$L__BB11_14;
	add.s32 	%r28, %r33, %r4;
	mul.wide.u32 	%rd49, %r28, 4;
	add.s64 	%rd59, %rd1, %rd49;
	add.s32 	%r29, %r33, %r3;
	mul.wide.u32 	%rd50, %r29, 4;
	add.s64 	%rd58, %rd2, %rd50;
	neg.s32 	%r35, %r14;
$L__BB11_13:
	.pragma "nounroll";
	ld.global.f32 	%f101, [%rd58];
	ld.global.f32 	%f102, [%rd59];
	fma.rn.f32 	%f113, %f101, %f102, %f113;
	add.s64 	%rd59, %rd59, 4;
	add.s64 	%rd58, %rd58, 4;
	add.s32 	%r35, %r35, 1;
	setp.ne.s32 	%p12, %r35, 0;
	@%p12 bra 	$L__BB11_13;
$L__BB11_14:
	mad.lo.s32 	%r30, %r20, %r1, %r2;
	cvta.to.global.u64 	%rd51, %rd16;
	mul.wide.u32 	%rd52, %r30, 4;
	add.s64 	%rd53, %rd51, %rd52;
	ld.global.f32 	%f103, [%rd53];
	setp.gt.f32 	%p13, %f103, 0f00000000;
	selp.f32 	%f104, %f113, 0f00000000, %p13;
	cvta.to.global.u64 	%rd54, %rd15;
	add.s64 	%rd55, %rd54, %rd52;
	st.global.f32 	[%rd55], %f104;
$L__BB11_15:
	ret;

}
	// .globl	_Z24update_parameters_kernelPfS_fi
.visible .entry _Z24update_parameters_kernelPfS_fi(
	.param .u64 .ptr .align 1 _Z24update_parameters_kernelPfS_fi_param_0,
	.param .u64 .ptr .align 1 _Z24update_parameters_kernelPfS_fi_param_1,
	.param .f32 _Z24update_parameters_kernelPfS_fi_param_2,
	.param .u32 _Z24update_parameters_kernelPfS_fi_param_3
)
{
	.reg .pred 	%p<2>;
	.reg .b32 	%r<6>;
	.reg .b32 	%f<6>;
	.reg .b64 	%rd<8>;

	ld.param.u64 	%rd1, [_Z24update_parameters_kernelPfS_fi_param_0];
	ld.param.u64 	%rd2, [_Z24update_parameters_kernelPfS_fi_param_1];
	ld.param.f32 	%f1, [_Z24update_parameters_kernelPfS_fi_param_2];
	ld.param.u32 	%r2, [_Z24update_parameters_kernelPfS_fi_param_3];
	mov.u32 	%r3, %ctaid.x;
	mov.u32 	%r4, %ntid.x;
	mov.u32 	%r5, %tid.x;
	mad.lo.s32 	%r1, %r3, %r4, %r5;
	setp.ge.s32 	%p1, %r1, %r2;
	@%p1 bra 	$L__BB12_2;
	cvta.to.global.u64 	%rd3, %rd2;
	cvta.to.global.u64 	%rd4, %rd1;
	mul.wide.s32 	%rd5, %r1, 4;
	add.s64 	%rd6, %rd3, %rd5;
	ld.global.f32 	%f2, [%rd6];
	mul.f32 	%f3, %f1, %f2;
	add.s64 	%rd7, %rd4, %rd5;
	ld.global.f32 	%f4, [%rd7];
	sub.f32 	%f5, %f4, %f3;
	st.global.f32 	[%rd7], %f5;
$L__BB12_2:
	ret;

}
	// .globl	_Z18update_bias_kernelPfS_fi
.visible .entry _Z18update_bias_kernelPfS_fi(
	.param .u64 .ptr .align 1 _Z18update_bias_kernelPfS_fi_param_0,
	.param .u64 .ptr .align 1 _Z18update_bias_kernelPfS_fi_param_1,
	.param .f32 _Z18update_bias_kernelPfS_fi_param_2,
	.param .u32 _Z18update_bias_kernelPfS_fi_param_3
)
{
	.reg .pred 	%p<2>;
	.reg .b32 	%r<6>;
	.reg .b32 	%f<6>;
	.reg .b64 	%rd<8>;

	ld.param.u64 	%rd1, [_Z18update_bias_kernelPfS_fi_param_0];
	ld.param.u64 	%rd2, [_Z18update_bias_kernelPfS_fi_param_1];
	ld.param.f32 	%f1, [_Z18update_bias_kernelPfS_fi_param_2];
	ld.param.u32 	%r2, [_Z18update_bias_kernelPfS_fi_param_3];
	mov.u32 	%r3, %ctaid.x;
	mov.u32 	%r4, %ntid.x;
	mov.u32 	%r5, %tid.x;
	mad.lo.s32 	%r1, %r3, %r4, %r5;
	setp.ge.s32 	%p1, %r1, %r2;
	@%p1 bra 	$L__BB13_2;
	cvta.to.global.u64 	%rd3, %rd2;
	cvta.to.global.u64 	%rd4, %rd1;
	mul.wide.s32 	%rd5, %r1, 4;
	add.s64 	%rd6, %rd3, %rd5;
	ld.global.f32 	%f2, [%rd6];
	mul.f32 	%f3, %f1, %f2;
	add.s64 	%rd7, %rd4, %rd5;
	ld.global.f32 	%f4, [%rd7];
	sub.f32 	%f5, %f4, %f3;
	st.global.f32 	[%rd7], %f5;
$L__BB13_2:
	ret;

}
	// .globl	_Z12scale_kernelPfii
.visible .entry _Z12scale_kernelPfii(
	.param .u64 .ptr .align 1 _Z12scale_kernelPfii_param_0,
	.param .u32 _Z12scale_kernelPfii_param_1,
	.param .u32 _Z12scale_kernelPfii_param_2
)
{
	.reg .pred 	%p<2>;
	.reg .b32 	%r<7>;
	.reg .b32 	%f<4>;
	.reg .b64 	%rd<5>;

	ld.param.u64 	%rd1, [_Z12scale_kernelPfii_param_0];
	ld.param.u32 	%r2, [_Z12scale_kernelPfii_param_1];
	ld.param.u32 	%r3, [_Z12scale_kernelPfii_param_2];
	mov.u32 	%r4, %ctaid.x;
	mov.u32 	%r5, %ntid.x;
	mov.u32 	%r6, %tid.x;
	mad.lo.s32 	%r1, %r4, %r5, %r6;
	setp.ge.s32 	%p1, %r1, %r3;
	@%p1 bra 	$L__BB14_2;
	cvta.to.global.u64 	%rd2, %rd1;
	mul.wide.s32 	%rd3, %r1, 4;
	add.s64 	%rd4, %rd2, %rd3;
	ld.global.f32 	%f1, [%rd4];
	cvt.rn.f32.s32 	%f2, %r2;
	div.rn.f32 	%f3, %f1, %f2;
	st.global.f32 	[%rd4], %f3;
$L__BB14_2:
	ret;

}


// ===== COMPILED SASS (sm_100) =====

	.target	sm_100

	.elftype	@"ET_EXEC"


//--------------------- .note.nv.tkinfo           --------------------------
	.section	.note.nv.tkinfo,"",@"SHT_NOTE"
	.sectionflags	@"SHF_NOTE_NV_TKINFO"
	.tkinfo
        /*0018*/ 	.word	0x00000002
        /*0030*/ 	.string	""
        /*0030*/ 	.string	"ptxas"
        /*0030*/ 	.string	"Cuda compilation tools, release 13.0, V13.0.88"
        /*0030*/ 	.string	"Build cuda_13.0.r13.0/compiler.36424714_0"
        /*0030*/ 	.string	"-arch sm_100 -m 64 "



//--------------------- .note.nv.cuinfo           --------------------------
	.section	.note.nv.cuinfo,"",@"SHT_NOTE"
	.sectionflags	@"SHF_NOTE_NV_CUINFO"
        /*0018*/ 	.short	0x0002
        /*001a*/ 	.short	0x0064
        /*001c*/ 	.short	0x0082
	.zero		2


//--------------------- .nv.info                  --------------------------
	.section	.nv.info,"",@"SHT_CUDA_INFO"
	.align	4


	//----- nvinfo : EIATTR_REGCOUNT
	.align		4
        /*0000*/ 	.byte	0x04, 0x2f
        /*0002*/ 	.short	(.L_1 - .L_0)
	.align		4
.L_0:
        /*0004*/ 	.word	index@(_Z11relu_kernelPfS_i)
        /*0008*/ 	.word	0x0000000a


	//----- nvinfo : EIATTR_FRAME_SIZE
	.align		4
.L_1:
        /*000c*/ 	.byte	0x04, 0x11
        /*000e*/ 	.short	(.L_3 - .L_2)
	.align		4
.L_2:
        /*0010*/ 	.word	index@(_Z11relu_kernelPfS_i)
        /*0014*/ 	.word	0x00000000


	//----- nvinfo : EIATTR_REGCOUNT
	.align		4
.L_3:
        /*0018*/ 	.byte	0x04, 0x2f
        /*001a*/ 	.short	(.L_5 - .L_4)
	.align		4
.L_4:
        /*001c*/ 	.word	index@(_Z14softmax_kernelPfS_ii)
        /*0020*/ 	.word	0x0000001f


	//----- nvinfo : EIATTR_FRAME_SIZE
	.align		4
.L_5:
        /*0024*/ 	.byte	0x04, 0x11
        /*0026*/ 	.short	(.L_7 - .L_6)
	.align		4
.L_6:
        /*0028*/ 	.word	index@($__internal_2_$__cuda_sm3x_div_rn_noftz_f32_slowpath)
        /*002c*/ 	.word	0x00000000


	//----- nvinfo : EIATTR_FRAME_SIZE
	.align		4
.L_7:
        /*0030*/ 	.byte	0x04, 0x11
        /*0032*/ 	.short	(.L_9 - .L_8)
	.align		4
.L_8:
        /*0034*/ 	.word	index@(_Z14softmax_kernelPfS_ii)
        /*0038*/ 	.word	0x00000000


	//----- nvinfo : EIATTR_REGCOUNT
	.align		4
.L_9:
        /*003c*/ 	.byte	0x04, 0x2f
        /*003e*/ 	.short	(.L_11 - .L_10)
	.align		4
.L_10:
        /*0040*/ 	.word	index@(_Z15gemm_cuda_naivePfS_S_S_iii)
        /*0044*/ 	.word	0x00000020


	//----- nvinfo : EIATTR_FRAME_SIZE
	.align		4
.L_11:
        /*0048*/ 	.byte	0x04, 0x11
        /*004a*/ 	.short	(.L_13 - .L_12)
	.align		4
.L_12:
        /*004c*/ 	.word	index@(_Z15gemm_cuda_naivePfS_S_S_iii)
        /*0050*/ 	.word	0x00000000


	//----- nvinfo : EIATTR_REGCOUNT
	.align		4
.L_13:
        /*0054*/ 	.byte	0x04, 0x2f
        /*0056*/ 	.short	(.L_15 - .L_14)
	.align		4
.L_14:
        /*0058*/ 	.word	index@(_Z15gemm_cuda_tiledPfS_S_S_iii)
        /*005c*/ 	.word	0x00000020


	//----- nvinfo : EIATTR_FRAME_SIZE
	.align		4
.L_15:
        /*0060*/ 	.byte	0x04, 0x11
        /*0062*/ 	.short	(.L_17 - .L_16)
	.align		4
.L_16:
        /*0064*/ 	.word	index@(_Z15gemm_cuda_tiledPfS_S_S_iii)
        /*0068*/ 	.word	0x00000000


	//----- nvinfo : EIATTR_REGCOUNT
	.align		4
.L_17:
        /*006c*/ 	.byte	0x04, 0x2f
        /*006e*/ 	.short	(.L_19 - .L_18)
	.align		4
.L_18:
        /*0070*/ 	.word	index@(_Z15add_bias_kernelPfS_ii)
        /*0074*/ 	.word	0x0000000e


	//----- nvinfo : EIATTR_FRAME_SIZE
	.align		4
.L_19:
        /*0078*/ 	.byte	0x04, 0x11
        /*007a*/ 	.short	(.L_21 - .L_20)
	.align		4
.L_20:
        /*007c*/ 	.word	index@(_Z15add_bias_kernelPfS_ii)
        /*0080*/ 	.word	0x00000000


	//----- nvinfo : EIATTR_REGCOUNT
	.align		4
.L_21:
        /*0084*/ 	.byte	0x04, 0x2f
        /*0086*/ 	.short	(.L_23 - .L_22)
	.align		4
.L_22:
        /*0088*/ 	.word	index@(_Z22relu_derivative_kernelPfS_i)
        /*008c*/ 	.word	0x0000000a


	//----- nvinfo : EIATTR_FRAME_SIZE
	.align		4
.L_23:
        /*0090*/ 	.byte	0x04, 0x11
        /*0092*/ 	.short	(.L_25 - .L_24)
	.align		4
.L_24:
        /*0094*/ 	.word	index@(_Z22relu_derivative_kernelPfS_i)
        /*0098*/ 	.word	0x00000000


	//----- nvinfo : EIATTR_REGCOUNT
	.align		4
.L_25:
        /*009c*/ 	.byte	0x04, 0x2f
        /*009e*/ 	.short	(.L_27 - .L_26)
	.align		4
.L_26:
        /*00a0*/ 	.word	index@(_Z16transpose_kernelPfS_ii)
        /*00a4*/ 	.word	0x0000000a


	//----- nvinfo : EIATTR_FRAME_SIZE
	.align		4
.L_27:
        /*00a8*/ 	.byte	0x04, 0x11
        /*00aa*/ 	.short	(.L_29 - .L_28)
	.align		4
.L_28:
        /*00ac*/ 	.word	index@(_Z16transpose_kernelPfS_ii)
        /*00b0*/ 	.word	0x00000000


	//----- nvinfo : EIATTR_REGCOUNT
	.align		4
.L_29:
        /*00b4*/ 	.byte	0x04, 0x2f
        /*00b6*/ 	.short	(.L_31 - .L_30)
	.align		4
.L_30:
        /*00b8*/ 	.word	index@(_Z27elementwise_multiply_kernelPfS_S_i)
        /*00bc*/ 	.word	0x0000000c


	//----- nvinfo : EIATTR_FRAME_SIZE
	.align		4
.L_31:
        /*00c0*/ 	.byte	0x04, 0x11
        /*00c2*/ 	.short	(.L_33 - .L_32)
	.align		4
.L_32:
        /*00c4*/ 	.word	index@(_Z27elementwise_multiply_kernelPfS_S_i)
        /*00c8*/ 	.word	0x00000000


	//----- nvinfo : EIATTR_REGCOUNT
	.align		4
.L_33:
        /*00cc*/ 	.byte	0x04, 0x2f
        /*00ce*/ 	.short	(.L_35 - .L_34)
	.align		4
.L_34:
        /*00d0*/ 	.word	index@(_Z17column_sum_kernelPfS_ii)
        /*00d4*/ 	.word	0x00000020


	//----- nvinfo : EIATTR_FRAME_SIZE
	.align		4
.L_35:
        /*00d8*/ 	.byte	0x04, 0x11
        /*00da*/ 	.short	(.L_37 - .L_36)
	.align		4
.L_36:
        /*00dc*/ 	.word	index@($__internal_1_$__cuda_sm3x_div_rn_noftz_f32_slowpath)
        /*00e0*/ 	.word	0x00000000


	//----- nvinfo : EIATTR_FRAME_SIZE
	.align		4
.L_37:
        /*00e4*/ 	.byte	0x04, 0x11
        /*00e6*/ 	.short	(.L_39 - .L_38)
	.align		4
.L_38:
        /*00e8*/ 	.word	index@(_Z17column_sum_kernelPfS_ii)
        /*00ec*/ 	.word	0x00000000


	//----- nvinfo : EIATTR_REGCOUNT
	.align		4
.L_39:
        /*00f0*/ 	.byte	0x04, 0x2f
        /*00f2*/ 	.short	(.L_41 - .L_40)
	.align		4
.L_40:
        /*00f4*/ 	.word	index@(_Z18compute_dZ3_kernelPfS_S_i)
        /*00f8*/ 	.word	0x0000000c


	//----- nvinfo : EIATTR_FRAME_SIZE
	.align		4
.L_41:
        /*00fc*/ 	.byte	0x04, 0x11
        /*00fe*/ 	.short	(.L_43 - .L_42)
	.align		4
.L_42:
        /*0100*/ 	.word	index@(_Z18compute_dZ3_kernelPfS_S_i)
        /*0104*/ 	.word	0x00000000


	//----- nvinfo : EIATTR_REGCOUNT
	.align		4
.L_43:
        /*0108*/ 	.byte	0x04, 0x2f
        /*010a*/ 	.short	(.L_45 - .L_44)
	.align		4
.L_44:
        /*010c*/ 	.word	index@(_Z18compute_dZ2_kernelPfS_S_S_iii)
        /*0110*/ 	.word	0x0000001f


	//----- nvinfo : EIATTR_FRAME_SIZE
	.align		4
.L_45:
        /*0114*/ 	.byte	0x04, 0x11
        /*0116*/ 	.short	(.L_47 - .L_46)
	.align		4
.L_46:
        /*0118*/ 	.word	index@(_Z18compute_dZ2_kernelPfS_S_S_iii)
        /*011c*/ 	.word	0x00000000


	//----- nvinfo : EIATTR_REGCOUNT
	.align		4
.L_47:
        /*0120*/ 	.byte	0x04, 0x2f
        /*0122*/ 	.short	(.L_49 - .L_48)
	.align		4
.L_48:
        /*0124*/ 	.word	index@(_Z18compute_dZ1_kernelPfS_S_S_iii)
        /*0128*/ 	.word	0x0000001f


	//----- nvinfo : EIATTR_FRAME_SIZE
	.align		4
.L_49:
        /*012c*/ 	.byte	0x04, 0x11
        /*012e*/ 	.short	(.L_51 - .L_50)
	.align		4
.L_50:
        /*0130*/ 	.word	index@(_Z18compute_dZ1_kernelPfS_S_S_iii)
        /*0134*/ 	.word	0x00000000


	//----- nvinfo : EIATTR_REGCOUNT
	.align		4
.L_51:
        /*0138*/ 	.byte	0x04, 0x2f
        /*013a*/ 	.short	(.L_53 - .L_52)
	.align		4
.L_52:
        /*013c*/ 	.word	index@(_Z24update_parameters_kernelPfS_fi)
        /*0140*/ 	.word	0x0000000a


	//----- nvinfo : EIATTR_FRAME_SIZE
	.align		4
.L_53:
        /*0144*/ 	.byte	0x04, 0x11
        /*0146*/ 	.short	(.L_55 - .L_54)
	.align		4
.L_54:
        /*0148*/ 	.word	index@(_Z24update_parameters_kernelPfS_fi)
        /*014c*/ 	.word	0x00000000


	//----- nvinfo : EIATTR_REGCOUNT
	.align		4
.L_55:
        /*0150*/ 	.byte	0x04, 0x2f
        /*0152*/ 	.short	(.L_57 - .L_56)
	.align		4
.L_56:
        /*0154*/ 	.word	index@(_Z18update_bias_kernelPfS_fi)
        /*0158*/ 	.word	0x0000000a


	//----- nvinfo : EIATTR_FRAME_SIZE
	.align		4
.L_57:
        /*015c*/ 	.byte	0x04, 0x11
        /*015e*/ 	.short	(.L_59 - .L_58)
	.align		4
.L_58:
        /*0160*/ 	.word	index@(_Z18update_bias_kernelPfS_fi)
        /*0164*/ 	.word	0x00000000


	//----- nvinfo : EIATTR_REGCOUNT
	.align		4
.L_59:
        /*0168*/ 	.byte	0x04, 0x2f
        /*016a*/ 	.short	(.L_61 - .L_60)
	.align		4
.L_60:
        /*016c*/ 	.word	index@(_Z12scale_kernelPfii)
        /*0170*/ 	.word	0x00000010


	//----- nvinfo : EIATTR_FRAME_SIZE
	.align		4
.L_61:
        /*0174*/ 	.byte	0x04, 0x11
        /*0176*/ 	.short	(.L_63 - .L_62)
	.align		4
.L_62:
        /*0178*/ 	.word	index@($__internal_0_$__cuda_sm3x_div_rn_noftz_f32_slowpath)
        /*017c*/ 	.word	0x00000000


	//----- nvinfo : EIATTR_FRAME_SIZE
	.align		4
.L_63:
        /*0180*/ 	.byte	0x04, 0x11
        /*0182*/ 	.short	(.L_65 - .L_64)
	.align		4
.L_64:
        /*0184*/ 	.word	index@(_Z12scale_kernelPfii)
        /*0188*/ 	.word	0x00000000


	//----- nvinfo : EIATTR_MIN_STACK_SIZE
	.align		4
.L_65:
        /*018c*/ 	.byte	0x04, 0x12
        /*018e*/ 	.short	(.L_67 - .L_66)
	.align		4
.L_66:
        /*0190*/ 	.word	index@(_Z12scale_kernelPfii)
        /*0194*/ 	.word	0x00000000


	//----- nvinfo : EIATTR_MIN_STACK_SIZE
	.align		4
.L_67:
        /*0198*/ 	.byte	0x04, 0x12
        /*019a*/ 	.short	(.L_69 - .L_68)
	.align		4
.L_68:
        /*019c*/ 	.word	index@(_Z18update_bias_kernelPfS_fi)
        /*01a0*/ 	.word	0x00000000


	//----- nvinfo : EIATTR_MIN_STACK_SIZE
	.align		4
.L_69:
        /*01a4*/ 	.byte	0x04, 0x12
        /*01a6*/ 	.short	(.L_71 - .L_70)
	.align		4
.L_70:
        /*01a8*/ 	.word	index@(_Z24update_parameters_kernelPfS_fi)
        /*01ac*/ 	.word	0x00000000


	//----- nvinfo : EIATTR_MIN_STACK_SIZE
	.align		4
.L_71:
        /*01b0*/ 	.byte	0x04, 0x12
        /*01b2*/ 	.short	(.L_73 - .L_72)
	.align		4
.L_72:
        /*01b4*/ 	.word	index@(_Z18compute_dZ1_kernelPfS_S_S_iii)
        /*01b8*/ 	.word	0x00000000


	//----- nvinfo : EIATTR_MIN_STACK_SIZE
	.align		4
.L_73:
        /*01bc*/ 	.byte	0x04, 0x12
        /*01be*/ 	.short	(.L_75 - .L_74)
	.align		4
.L_74:
        /*01c0*/ 	.word	index@(_Z18compute_dZ2_kernelPfS_S_S_iii)
        /*01c4*/ 	.word	0x00000000


	//----- nvinfo : EIATTR_MIN_STACK_SIZE
	.align		4
.L_75:
        /*01c8*/ 	.byte	0x04, 0x12
        /*01ca*/ 	.short	(.L_77 - .L_76)
	.align		4
.L_76:
        /*01cc*/ 	.word	index@(_Z18compute_dZ3_kernelPfS_S_i)
        /*01d0*/ 	.word	0x00000000


	//----- nvinfo : EIATTR_MIN_STACK_SIZE
	.align		4
.L_77:
        /*01d4*/ 	.byte	0x04, 0x12
        /*01d6*/ 	.short	(.L_79 - .L_78)
	.align		4
.L_78:
        /*01d8*/ 	.word	index@(_Z17column_sum_kernelPfS_ii)
        /*01dc*/ 	.word	0x00000000


	//----- nvinfo : EIATTR_MIN_STACK_SIZE
	.align		4
.L_79:
        /*01e0*/ 	.byte	0x04, 0x12
        /*01e2*/ 	.short	(.L_81 - .L_80)
	.align		4
.L_80:
        /*01e4*/ 	.word	index@(_Z27elementwise_multiply_kernelPfS_S_i)
        /*01e8*/ 	.word	0x00000000


	//----- nvinfo : EIATTR_MIN_STACK_SIZE
	.align		4
.L_81:
        /*01ec*/ 	.byte	0x04, 0x12
        /*01ee*/ 	.short	(.L_83 - .L_82)
	.align		4
.L_82:
        /*01f0*/ 	.word	index@(_Z16transpose_kernelPfS_ii)
        /*01f4*/ 	.word	0x00000000


	//----- nvinfo : EIATTR_MIN_STACK_SIZE
	.align		4
.L_83:
        /*01f8*/ 	.byte	0x04, 0x12
        /*01fa*/ 	.short	(.L_85 - .L_84)
	.align		4
.L_84:
        /*01fc*/ 	.word	index@(_Z22relu_derivative_kernelPfS_i)
        /*0200*/ 	.word	0x00000000


	//----- nvinfo : EIATTR_MIN_STACK_SIZE
	.align		4
.L_85:
        /*0204*/ 	.byte	0x04, 0x12
        /*0206*/ 	.short	(.L_87 - .L_86)
	.align		4
.L_86:
        /*0208*/ 	.word	index@(_Z15add_bias_kernelPfS_ii)
        /*020c*/ 	.word	0x00000000


	//----- nvinfo : EIATTR_MIN_STACK_SIZE
	.align		4
.L_87:
        /*0210*/ 	.byte	0x04, 0x12
        /*0212*/ 	.short	(.L_89 - .L_88)
	.align		4
.L_88:
        /*0214*/ 	.word	index@(_Z15gemm_cuda_tiledPfS_S_S_iii)
        /*0218*/ 	.word	0x00000000


	//----- nvinfo : EIATTR_MIN_STACK_SIZE
	.align		4
.L_89:
        /*021c*/ 	.byte	0x04, 0x12
        /*021e*/ 	.short	(.L_91 - .L_90)
	.align		4
.L_90:
        /*0220*/ 	.word	index@(_Z15gemm_cuda_naivePfS_S_S_iii)
        /*0224*/ 	.word	0x00000000


	//----- nvinfo : EIATTR_MIN_STACK_SIZE
	.align		4
.L_91:
        /*0228*/ 	.byte	0x04, 0x12
        /*022a*/ 	.short	(.L_93 - .L_92)
	.align		4
.L_92:
        /*022c*/ 	.word	index@(_Z14softmax_kernelPfS_ii)
        /*0230*/ 	.word	0x00000000


	//----- nvinfo : EIATTR_MIN_STACK_SIZE
	.align		4
.L_93:
        /*0234*/ 	.byte	0x04, 0x12
        /*0236*/ 	.short	(.L_95 - .L_94)
	.align		4
.L_94:
        /*0238*/ 	.word	index@(_Z11relu_kernelPfS_i)
        /*023c*/ 	.word	0x00000000
.L_95:


//--------------------- .nv.compat                --------------------------
	.section	.nv.compat,"",@"SHT_CUDA_COMPAT_INFO"
	.align	4
        /*0000*/ 	.byte	0x02, 0x09, 0x00, 0x00, 0x02, 0x02, 0x01, 0x00, 0x02, 0x05, 0x05, 0x00, 0x03, 0x07, 0x01, 0x01
        /*0010*/ 	.byte	0x02, 0x03, 0x00, 0x00, 0x02, 0x06, 0x01, 0x00, 0x04, 0x0b, 0x08, 0x00, 0x01, 0x00, 0x00, 0x00
        /*0020*/ 	.byte	0x00, 0x00, 0x00, 0x00


//--------------------- .nv.info._Z12scale_kernelPfii --------------------------
	.section	.nv.info._Z12scale_kernelPfii,"",@"SHT_CUDA_INFO"
	.sectionflags	@""
	.align	4


	//----- nvinfo : EIATTR_CUDA_API_VERSION
	.align		4
        /*0000*/ 	.byte	0x04, 0x37
        /*0002*/ 	.short	(.L_97 - .L_96)
.L_96:
        /*0004*/ 	.word	0x00000082


	//----- nvinfo : EIATTR_KPARAM_INFO
	.align		4
.L_97:
        /*0008*/ 	.byte	0x04, 0x17
        /*000a*/ 	.short	(.L_99 - .L_98)
.L_98:
        /*000c*/ 	.word	0x00000000
        /*0010*/ 	.short	0x0002
        /*0012*/ 	.short	0x000c
        /*0014*/ 	.byte	0x00, 0xf0, 0x11, 0x00


	//----- nvinfo : EIATTR_KPARAM_INFO
	.align		4
.L_99:
        /*0018*/ 	.byte	0x04, 0x17
        /*001a*/ 	.short	(.L_101 - .L_100)
.L_100:
        /*001c*/ 	.word	0x00000000
        /*0020*/ 	.short	0x0001
        /*0022*/ 	.short	0x0008
        /*0024*/ 	.byte	0x00, 0xf0, 0x11, 0x00


	//----- nvinfo : EIATTR_KPARAM_INFO
	.align		4
.L_101:
        /*0028*/ 	.byte	0x04, 0x17
        /*002a*/ 	.short	(.L_103 - .L_102)
.L_102:
        /*002c*/ 	.word	0x00000000
        /*0030*/ 	.short	0x0000
        /*0032*/ 	.short	0x0000
        /*0034*/ 	.byte	0x00, 0xf5, 0x21, 0x00


	//----- nvinfo : EIATTR_SPARSE_MMA_MASK
	.align		4
.L_103:
        /*0038*/ 	.byte	0x03, 0x50
        /*003a*/ 	.short	0x0000


	//----- nvinfo : EIATTR_MAXREG_COUNT
	.align		4
        /*003c*/ 	.byte	0x03, 0x1b
        /*003e*/ 	.short	0x00ff


	//----- nvinfo : EIATTR_MERCURY_ISA_VERSION
	.align		4
        /*0040*/ 	.byte	0x03, 0x5f
        /*0042*/ 	.short	0x0101


	//----- nvinfo : EIATTR_VRC_CTA_INIT_COUNT
	.align		4
        /*0044*/ 	.byte	0x02, 0x4a
	.zero		1
	.zero		1


	//----- nvinfo : EIATTR_EXIT_INSTR_OFFSETS
	.align		4
        /*0048*/ 	.byte	0x04, 0x1c
        /*004a*/ 	.short	(.L_105 - .L_104)


	//   ....[0]....
.L_104:
        /*004c*/ 	.word	0x00000070


	//   ....[1]....
        /*0050*/ 	.word	0x000001c0


	//----- nvinfo : EIATTR_CRS_STACK_SIZE
	.align		4
.L_105:
        /*0054*/ 	.byte	0x04, 0x1e
        /*0056*/ 	.short	(.L_107 - .L_106)
.L_106:
        /*0058*/ 	.word	0x00000000


	//----- nvinfo : EIATTR_CBANK_PARAM_SIZE
	.align		4
.L_107:
        /*005c*/ 	.byte	0x03, 0x19
        /*005e*/ 	.short	0x0010


	//----- nvinfo : EIATTR_PARAM_CBANK
	.align		4
        /*0060*/ 	.byte	0x04, 0x0a
        /*0062*/ 	.short	(.L_109 - .L_108)
	.align		4
.L_108:
        /*0064*/ 	.word	index@(.nv.constant0._Z12scale_kernelPfii)
        /*0068*/ 	.short	0x0380
        /*006a*/ 	.short	0x0010


	//----- nvinfo : EIATTR_SW_WAR
	.align		4
.L_109:
        /*006c*/ 	.byte	0x04, 0x36
        /*006e*/ 	.short	(.L_111 - .L_110)
.L_110:
        /*0070*/ 	.word	0x00000008
.L_111:


//--------------------- .nv.info._Z18update_bias_kernelPfS_fi --------------------------
	.section	.nv.info._Z18update_bias_kernelPfS_fi,"",@"SHT_CUDA_INFO"
	.sectionflags	@""
	.align	4


	//----- nvinfo : EIATTR_CUDA_API_VERSION
	.align		4
        /*0000*/ 	.byte	0x04, 0x37
        /*0002*/ 	.short	(.L_113 - .L_112)
.L_112:
        /*0004*/ 	.word	0x00000082


	//----- nvinfo : EIATTR_KPARAM_INFO
	.align		4
.L_113:
        /*0008*/ 	.byte	0x04, 0x17
        /*000a*/ 	.short	(.L_115 - .L_114)
.L_114:
        /*000c*/ 	.word	0x00000000
        /*0010*/ 	.short	0x0003
        /*0012*/ 	.short	0x0014
        /*0014*/ 	.byte	0x00, 0xf0, 0x11, 0x00


	//----- nvinfo : EIATTR_KPARAM_INFO
	.align		4
.L_115:
        /*0018*/ 	.byte	0x04, 0x17
        /*001a*/ 	.short	(.L_117 - .L_116)
.L_116:
        /*001c*/ 	.word	0x00000000
        /*0020*/ 	.short	0x0002
        /*0022*/ 	.short	0x0010
        /*0024*/ 	.byte	0x00, 0xf0, 0x11, 0x00


	//----- nvinfo : EIATTR_KPARAM_INFO
	.align		4
.L_117:
        /*0028*/ 	.byte	0x04, 0x17
        /*002a*/ 	.short	(.L_119 - .L_118)
.L_118:
        /*002c*/ 	.word	0x00000000
        /*0030*/ 	.short	0x0001
        /*0032*/ 	.short	0x0008
        /*0034*/ 	.byte	0x00, 0xf5, 0x21, 0x00


	//----- nvinfo : EIATTR_KPARAM_INFO
	.align		4
.L_119:
        /*0038*/ 	.byte	0x04, 0x17
        /*003a*/ 	.short	(.L_121 - .L_120)
.L_120:
        /*003c*/ 	.word	0x00000000
        /*0040*/ 	.short	0x0000
        /*0042*/ 	.short	0x0000
        /*0044*/ 	.byte	0x00, 0xf5, 0x21, 0x00


	//----- nvinfo : EIATTR_SPARSE_MMA_MASK
	.align		4
.L_121:
        /*0048*/ 	.byte	0x03, 0x50
        /*004a*/ 	.short	0x0000


	//----- nvinfo : EIATTR_MAXREG_COUNT
	.align		4
        /*004c*/ 	.byte	0x03, 0x1b
        /*004e*/ 	.short	0x00ff


	//----- nvinfo : EIATTR_MERCURY_ISA_VERSION
	.align		4
        /*0050*/ 	.byte	0x03, 0x5f
        /*0052*/ 	.short	0x0101


	//----- nvinfo : EIATTR_VRC_CTA_INIT_COUNT
	.align		4
        /*0054*/ 	.byte	0x02, 0x4a
	.zero		1
	.zero		1


	//----- nvinfo : EIATTR_EXIT_INSTR_OFFSETS
	.align		4
        /*0058*/ 	.byte	0x04, 0x1c
        /*005a*/ 	.short	(.L_123 - .L_122)


	//   ....[0]....
.L_122:
        /*005c*/ 	.word	0x00000070


	//   ....[1]....
        /*0060*/ 	.word	0x00000120


	//----- nvinfo : EIATTR_CBANK_PARAM_SIZE
	.align		4
.L_123:
        /*0064*/ 	.byte	0x03, 0x19
        /*0066*/ 	.short	0x0018


	//----- nvinfo : EIATTR_PARAM_CBANK
	.align		4
        /*0068*/ 	.byte	0x04, 0x0a
        /*006a*/ 	.short	(.L_125 - .L_124)
	.align		4
.L_124:
        /*006c*/ 	.word	index@(.nv.constant0._Z18update_bias_kernelPfS_fi)
        /*0070*/ 	.short	0x0380
        /*0072*/ 	.short	0x0018


	//----- nvinfo : EIATTR_SW_WAR
	.align		4
.L_125:
        /*0074*/ 	.byte	0x04, 0x36
        /*0076*/ 	.short	(.L_127 - .L_126)
.L_126:
        /*0078*/ 	.word	0x00000008
.L_127:


//--------------------- .nv.info._Z24update_parameters_kernelPfS_fi --------------------------
	.section	.nv.info._Z24update_parameters_kernelPfS_fi,"",@"SHT_CUDA_INFO"
	.sectionflags	@""
	.align	4


	//----- nvinfo : EIATTR_CUDA_API_VERSION
	.align		4
        /*0000*/ 	.byte	0x04, 0x37
        /*0002*/ 	.short	(.L_129 - .L_128)
.L_128:
        /*0004*/ 	.word	0x00000082


	//----- nvinfo : EIATTR_KPARAM_INFO
	.align		4
.L_129:
        /*0008*/ 	.byte	0x04, 0x17
        /*000a*/ 	.short	(.L_131 - .L_130)
.L_130:
        /*000c*/ 	.word	0x00000000
        /*0010*/ 	.short	0x0003
        /*0012*/ 	.short	0x0014
        /*0014*/ 	.byte	0x00, 0xf0, 0x11, 0x00


	//----- nvinfo : EIATTR_KPARAM_INFO
	.align		4
.L_131:
        /*0018*/ 	.byte	0x04, 0x17
        /*001a*/ 	.short	(.L_133 - .L_132)
.L_132:
        /*001c*/ 	.word	0x00000000
        /*0020*/ 	.short	0x0002
        /*0022*/ 	.short	0x0010
        /*0024*/ 	.byte	0x00, 0xf0, 0x11, 0x00


	//----- nvinfo : EIATTR_KPARAM_INFO
	.align		4
.L_133:
        /*0028*/ 	.byte	0x04, 0x17
        /*002a*/ 	.short	(.L_135 - .L_134)
.L_134:
        /*002c*/ 	.word	0x00000000
        /*0030*/ 	.short	0x0001
        /*0032*/ 	.short	0x0008
        /*0034*/ 	.byte	0x00, 0xf5, 0x21, 0x00


	//----- nvinfo : EIATTR_KPARAM_INFO
	.align		4
.L_135:
        /*0038*/ 	.byte	0x04, 0x17
        /*003a*/ 	.short	(.L_137 - .L_136)
.L_136:
        /*003c*/ 	.word	0x00000000
        /*0040*/ 	.short	0x0000
        /*0042*/ 	.short	0x0000
        /*0044*/ 	.byte	0x00, 0xf5, 0x21, 0x00


	//----- nvinfo : EIATTR_SPARSE_MMA_MASK
	.align		4
.L_137:
        /*0048*/ 	.byte	0x03, 0x50
        /*004a*/ 	.short	0x0000


	//----- nvinfo : EIATTR_MAXREG_COUNT
	.align		4
        /*004c*/ 	.byte	0x03, 0x1b
        /*004e*/ 	.short	0x00ff


	//----- nvinfo : EIATTR_MERCURY_ISA_VERSION
	.align		4
        /*0050*/ 	.byte	0x03, 0x5f
        /*0052*/ 	.short	0x0101


	//----- nvinfo : EIATTR_VRC_CTA_INIT_COUNT
	.align		4
        /*0054*/ 	.byte	0x02, 0x4a
	.zero		1
	.zero		1


	//----- nvinfo : EIATTR_EXIT_INSTR_OFFSETS
	.align		4
        /*0058*/ 	.byte	0x04, 0x1c
        /*005a*/ 	.short	(.L_139 - .L_138)


	//   ....[0]....
.L_138:
        /*005c*/ 	.word	0x00000070


	//   ....[1]....
        /*0060*/ 	.word	0x00000120


	//----- nvinfo : EIATTR_CBANK_PARAM_SIZE
	.align		4
.L_139:
        /*0064*/ 	.byte	0x03, 0x19
        /*0066*/ 	.short	0x0018


	//----- nvinfo : EIATTR_PARAM_CBANK
	.align		4
        /*0068*/ 	.byte	0x04, 0x0a
        /*006a*/ 	.short	(.L_141 - .L_140)
	.align		4
.L_140:
        /*006c*/ 	.word	index@(.nv.constant0._Z24update_parameters_kernelPfS_fi)
        /*0070*/ 	.short	0x0380
        /*0072*/ 	.short	0x0018


	//----- nvinfo : EIATTR_SW_WAR
	.align		4
.L_141:
        /*0074*/ 	.byte	0x04, 0x36
        /*0076*/ 	.short	(.L_143 - .L_142)
.L_142:
        /*0078*/ 	.word	0x00000008
.L_143:


//--------------------- .nv.info._Z18compute_dZ1_kernelPfS_S_S_iii --------------------------
	.section	.nv.info._Z18compute_dZ1_kernelPfS_S_S_iii,"",@"SHT_CUDA_INFO"
	.sectionflags	@""
	.align	4


	//----- nvinfo : EIATTR_CUDA_API_VERSION
	.align		4
        /*0000*/ 	.byte	0x04, 0x37
        /*0002*/ 	.short	(.L_145 - .L_144)
.L_144:
        /*0004*/ 	.word	0x00000082


	//----- nvinfo : EIATTR_KPARAM_INFO
	.align		4
.L_145:
        /*0008*/ 	.byte	0x04, 0x17
        /*000a*/ 	.short	(.L_147 - .L_146)
.L_146:
        /*000c*/ 	.word	0x00000000
        /*0010*/ 	.short	0x0006
        /*0012*/ 	.short	0x0028
        /*0014*/ 	.byte	0x00, 0xf0, 0x11, 0x00


	//----- nvinfo : EIATTR_KPARAM_INFO
	.align		4
.L_147:
        /*0018*/ 	.byte	0x04, 0x17
        /*001a*/ 	.short	(.L_149 - .L_148)
.L_148:
        /*001c*/ 	.word	0x00000000
        /*0020*/ 	.short	0x0005
        /*0022*/ 	.short	0x0024
        /*0024*/ 	.byte	0x00, 0xf0, 0x11, 0x00


	//----- nvinfo : EIATTR_KPARAM_INFO
	.align		4
.L_149:
        /*0028*/ 	.byte	0x04, 0x17
        /*002a*/ 	.short	(.L_151 - .L_150)
.L_150:
        /*002c*/ 	.word	0x00000000
        /*0030*/ 	.short	0x0004
        /*0032*/ 	.short	0x0020
        /*0034*/ 	.byte	0x00, 0xf0, 0x11, 0x00


	//----- nvinfo : EIATTR_KPARAM_INFO
	.align		4
.L_151:
        /*0038*/ 	.byte	0x04, 0x17
        /*003a*/ 	.short	(.L_153 - .L_152)
.L_152:
        /*003c*/ 	.word	0x00000000
        /*0040*/ 	.short	0x0003
        /*0042*/ 	.short	0x0018
        /*0044*/ 	.byte	0x00, 0xf5, 0x21, 0x00


	//----- nvinfo : EIATTR_KPARAM_INFO
	.align		4
.L_153:
        /*0048*/ 	.byte	0x04, 0x17
        /*004a*/ 	.short	(.L_155 - .L_154)
.L_154:
        /*004c*/ 	.word	0x00000000
        /*0050*/ 	.short	0x0002
        /*0052*/ 	.short	0x0010
        /*0054*/ 	.byte	0x00, 0xf5, 0x21, 0x00


	//----- nvinfo : EIATTR_KPARAM_INFO
	.align		4
.L_155:
        /*0058*/ 	.byte	0x04, 0x17
        /*005a*/ 	.short	(.L_157 - .L_156)
.L_156:
        /*005c*/ 	.word	0x00000000
        /*0060*/ 	.short	0x0001
        /*0062*/ 	.short	0x0008
        /*0064*/ 	.byte	0x00, 0xf5, 0x21, 0x00


	//----- nvinfo : EIATTR_KPARAM_INFO
	.align		4
.L_157:
        /*0068*/ 	.byte	0x04, 0x17
        /*006a*/ 	.short	(.L_159 - .L_158)
.L_158:
        /*006c*/ 	.word	0x00000000
        /*0070*/ 	.short	0x0000
        /*0072*/ 	.short	0x0000
        /*0074*/ 	.byte	0x00, 0xf5, 0x21, 0x00


	//----- nvinfo : EIATTR_SPARSE_MMA_MASK
	.align		4
.L_159:
        /*0078*/ 	.byte	0x03, 0x50
        /*007a*/ 	.short	0x0000


	//----- nvinfo : EIATTR_MAXREG_COUNT
	.align		4
        /*007c*/ 	.byte	0x03, 0x1b
        /*007e*/ 	.short	0x00ff


	//----- nvinfo : EIATTR_MERCURY_ISA_VERSION
	.align		4
        /*0080*/ 	.byte	0x03, 0x5f
        /*0082*/ 	.short	0x0101


	//----- nvinfo : EIATTR_VRC_CTA_INIT_COUNT
	.align		4
        /*0084*/ 	.byte	0x02, 0x4a
	.zero		1
	.zero		1


	//----- nvinfo : EIATTR_EXIT_INSTR_OFFSETS
	.align		4
        /*0088*/ 	.byte	0x04, 0x1c
        /*008a*/ 	.short	(.L_161 - .L_160)


	//   ....[0]....
.L_160:
        /*008c*/ 	.word	0x00000060


	//   ....[1]....
        /*0090*/ 	.word	0x00000ca0


	//----- nvinfo : EIATTR_CBANK_PARAM_SIZE
	.align		4
.L_161:
        /*0094*/ 	.byte	0x03, 0x19
        /*0096*/ 	.short	0x002c


	//----- nvinfo : EIATTR_PARAM_CBANK
	.align		4
        /*0098*/ 	.byte	0x04, 0x0a
        /*009a*/ 	.short	(.L_163 - .L_162)
	.align		4
.L_162:
        /*009c*/ 	.word	index@(.nv.constant0._Z18compute_dZ1_kernelPfS_S_S_iii)
        /*00a0*/ 	.short	0x0380
        /*00a2*/ 	.short	0x002c


	//----- nvinfo : EIATTR_SW_WAR
	.align		4
.L_163:
        /*00a4*/ 	.byte	0x04, 0x36
        /*00a6*/ 	.short	(.L_165 - .L_164)
.L_164:
        /*00a8*/ 	.word	0x00000008
.L_165:


//--------------------- .nv.info._Z18compute_dZ2_kernelPfS_S_S_iii --------------------------
	.section	.nv.info._Z18compute_dZ2_kernelPfS_S_S_iii,"",@"SHT_CUDA_INFO"
	.sectionflags	@""
	.align	4


	//----- nvinfo : EIATTR_CUDA_API_VERSION
	.align		4
        /*0000*/ 	.byte	0x04, 0x37
        /*0002*/ 	.short	(.L_167 - .L_166)
.L_166:
        /*0004*/ 	.word	0x00000082


	//----- nvinfo : EIATTR_KPARAM_INFO
	.align		4
.L_167:
        /*0008*/ 	.byte	0x04, 0x17
        /*000a*/ 	.short	(.L_169 - .L_168)
.L_168:
        /*000c*/ 	.word	0x00000000
        /*0010*/ 	.short	0x0006
        /*0012*/ 	.short	0x0028
        /*0014*/ 	.byte	0x00, 0xf0, 0x11, 0x00


	//----- nvinfo : EIATTR_KPARAM_INFO
	.align		4
.L_169:
        /*0018*/ 	.byte	0x04, 0x17
        /*001a*/ 	.short	(.L_171 - .L_170)
.L_170:
        /*001c*/ 	.word	0x00000000
        /*0020*/ 	.short	0x0005
        /*0022*/ 	.short	0x0024
        /*0024*/ 	.byte	0x00, 0xf0, 0x11, 0x00


	//----- nvinfo : EIATTR_KPARAM_INFO
	.align		4
.L_171:
        /*0028*/ 	.byte	0x04, 0x17
        /*002a*/ 	.short	(.L_173 - .L_172)
.L_172:
        /*002c*/ 	.word	0x00000000
        /*0030*/ 	.short	0x0004
        /*0032*/ 	.short	0x0020
        /*0034*/ 	.byte	0x00, 0xf0, 0x11, 0x00


	//----- nvinfo : EIATTR_KPARAM_INFO
	.align		4
.L_173:
        /*0038*/ 	.byte	0x04, 0x17
        /*003a*/ 	.short	(.L_175 - .L_174)
.L_174:
        /*003c*/ 	.word	0x00000000
        /*0040*/ 	.short	0x0003
        /*0042*/ 	.short	0x0018
        /*0044*/ 	.byte	0x00, 0xf5, 0x21, 0x00


	//----- nvinfo : EIATTR_KPARAM_INFO
	.align		4
.L_175:
        /*0048*/ 	.byte	0x04, 0x17
        /*004a*/ 	.short	(.L_177 - .L_176)
.L_176:
        /*004c*/ 	.word	0x00000000
        /*0050*/ 	.short	0x0002
        /*0052*/ 	.short	0x0010
        /*0054*/ 	.byte	0x00, 0xf5, 0x21, 0x00


	//----- nvinfo : EIATTR_KPARAM_INFO
	.align		4
.L_177:
        /*0058*/ 	.byte	0x04, 0x17
        /*005a*/ 	.short	(.L_179 - .L_178)
.L_178:
        /*005c*/ 	.word	0x00000000
        /*0060*/ 	.short	0x0001
        /*0062*/ 	.short	0x0008
        /*0064*/ 	.byte	0x00, 0xf5, 0x21, 0x00


	//----- nvinfo : EIATTR_KPARAM_INFO
	.align		4
.L_179:
        /*0068*/ 	.byte	0x04, 0x17
        /*006a*/ 	.short	(.L_181 - .L_180)
.L_180:
        /*006c*/ 	.word	0x00000000
        /*0070*/ 	.short	0x0000
        /*0072*/ 	.short	0x0000
        /*0074*/ 	.byte	0x00, 0xf5, 0x21, 0x00


	//----- nvinfo : EIATTR_SPARSE_MMA_MASK
	.align		4
.L_181:
        /*0078*/ 	.byte	0x03, 0x50
        /*007a*/ 	.short	0x0000


	//----- nvinfo : EIATTR_MAXREG_COUNT
	.align		4
        /*007c*/ 	.byte	0x03, 0x1b
        /*007e*/ 	.short	0x00ff


	//----- nvinfo : EIATTR_MERCURY_ISA_VERSION
	.align		4
        /*0080*/ 	.byte	0x03, 0x5f
        /*0082*/ 	.short	0x0101


	//----- nvinfo : EIATTR_VRC_CTA_INIT_COUNT
	.align		4
        /*0084*/ 	.byte	0x02, 0x4a
	.zero		1
	.zero		1


	//----- nvinfo : EIATTR_EXIT_INSTR_OFFSETS
	.align		4
        /*0088*/ 	.byte	0x04, 0x1c
        /*008a*/ 	.short	(.L_183 - .L_182)


	//   ....[0]....
.L_182:
        /*008c*/ 	.word	0x00000060


	//   ....[1]....
        /*0090*/ 	.word	0x00000ca0


	//----- nvinfo : EIATTR_CBANK_PARAM_SIZE
	.align		4
.L_183:
        /*0094*/ 	.byte	0x03, 0x19
        /*0096*/ 	.short	0x002c


	//----- nvinfo : EIATTR_PARAM_CBANK
	.align		4
        /*0098*/ 	.byte	0x04, 0x0a
        /*009a*/ 	.short	(.L_185 - .L_184)
	.align		4
.L_184:
        /*009c*/ 	.word	index@(.nv.constant0._Z18compute_dZ2_kernelPfS_S_S_iii)
        /*00a0*/ 	.short	0x0380
        /*00a2*/ 	.short	0x002c


	//----- nvinfo : EIATTR_SW_WAR
	.align		4
.L_185:
        /*00a4*/ 	.byte	0x04, 0x36
        /*00a6*/ 	.short	(.L_187 - .L_186)
.L_186:
        /*00a8*/ 	.word	0x00000008
.L_187:


//--------------------- .nv.info._Z18compute_dZ3_kernelPfS_S_i --------------------------
	.section	.nv.info._Z18compute_dZ3_kernelPfS_S_i,"",@"SHT_CUDA_INFO"
	.sectionflags	@""
	.align	4


	//----- nvinfo : EIATTR_CUDA_API_VERSION
	.align		4
        /*0000*/ 	.byte	0x04, 0x37
        /*0002*/ 	.short	(.L_189 - .L_188)
.L_188:
        /*0004*/ 	.word	0x00000082


	//----- nvinfo : EIATTR_KPARAM_INFO
	.align		4
.L_189:
        /*0008*/ 	.byte	0x04, 0x17
        /*000a*/ 	.short	(.L_191 - .L_190)
.L_190:
        /*000c*/ 	.word	0x00000000
        /*0010*/ 	.short	0x0003
        /*0012*/ 	.short	0x0018
        /*0014*/ 	.byte	0x00, 0xf0, 0x11, 0x00


	//----- nvinfo : EIATTR_KPARAM_INFO
	.align		4
.L_191:
        /*0018*/ 	.byte	0x04, 0x17
        /*001a*/ 	.short	(.L_193 - .L_192)
.L_192:
        /*001c*/ 	.word	0x00000000
        /*0020*/ 	.short	0x0002
        /*0022*/ 	.short	0x0010
        /*0024*/ 	.byte	0x00, 0xf5, 0x21, 0x00


	//----- nvinfo : EIATTR_KPARAM_INFO
	.align		4
.L_193:
        /*0028*/ 	.byte	0x04, 0x17
        /*002a*/ 	.short	(.L_195 - .L_194)
.L_194:
        /*002c*/ 	.word	0x00000000
        /*0030*/ 	.short	0x0001
        /*0032*/ 	.short	0x0008
        /*0034*/ 	.byte	0x00, 0xf5, 0x21, 0x00


	//----- nvinfo : EIATTR_KPARAM_INFO
	.align		4
.L_195:
        /*0038*/ 	.byte	0x04, 0x17
        /*003a*/ 	.short	(.L_197 - .L_196)
.L_196:
        /*003c*/ 	.word	0x00000000
        /*0040*/ 	.short	0x0000
        /*0042*/ 	.short	0x0000
        /*0044*/ 	.byte	0x00, 0xf5, 0x21, 0x00


	//----- nvinfo : EIATTR_SPARSE_MMA_MASK
	.align		4
.L_197:
        /*0048*/ 	.byte	0x03, 0x50
        /*004a*/ 	.short	0x0000


	//----- nvinfo : EIATTR_MAXREG_COUNT
	.align		4
        /*004c*/ 	.byte	0x03, 0x1b
        /*004e*/ 	.short	0x00ff


	//----- nvinfo : EIATTR_MERCURY_ISA_VERSION
	.align		4
        /*0050*/ 	.byte	0x03, 0x5f
        /*0052*/ 	.short	0x0101


	//----- nvinfo : EIATTR_VRC_CTA_INIT_COUNT
	.align		4
        /*0054*/ 	.byte	0x02, 0x4a
	.zero		1
	.zero		1


	//----- nvinfo : EIATTR_EXIT_INSTR_OFFSETS
	.align		4
        /*0058*/ 	.byte	0x04, 0x1c
        /*005a*/ 	.short	(.L_199 - .L_198)


	//   ....[0]....
.L_198:
        /*005c*/ 	.word	0x00000070


	//   ....[1]....
        /*0060*/ 	.word	0x00000130


	//----- nvinfo : EIATTR_CBANK_PARAM_SIZE
	.align		4
.L_199:
        /*0064*/ 	.byte	0x03, 0x19
        /*0066*/ 	.short	0x001c


	//----- nvinfo : EIATTR_PARAM_CBANK
	.align		4
        /*0068*/ 	.byte	0x04, 0x0a
        /*006a*/ 	.short	(.L_201 - .L_200)
	.align		4
.L_200:
        /*006c*/ 	.word	index@(.nv.constant0._Z18compute_dZ3_kernelPfS_S_i)
        /*0070*/ 	.short	0x0380
        /*0072*/ 	.short	0x001c


	//----- nvinfo : EIATTR_SW_WAR
	.align		4
.L_201:
        /*0074*/ 	.byte	0x04, 0x36
        /*0076*/ 	.short	(.L_203 - .L_202)
.L_202:
        /*0078*/ 	.word	0x00000008
.L_203:


//--------------------- .nv.info._Z17column_sum_kernelPfS_ii --------------------------
	.section	.nv.info._Z17column_sum_kernelPfS_ii,"",@"SHT_CUDA_INFO"
	.sectionflags	@""
	.align	4


	//----- nvinfo : EIATTR_CUDA_API_VERSION
	.align		4
        /*0000*/ 	.byte	0x04, 0x37
        /*0002*/ 	.short	(.L_205 - .L_204)
.L_204:
        /*0004*/ 	.word	0x00000082


	//----- nvinfo : EIATTR_KPARAM_INFO
	.align		4
.L_205:
        /*0008*/ 	.byte	0x04, 0x17
        /*000a*/ 	.short	(.L_207 - .L_206)
.L_206:
        /*000c*/ 	.word	0x00000000
        /*0010*/ 	.short	0x0003
        /*0012*/ 	.short	0x0014
        /*0014*/ 	.byte	0x00, 0xf0, 0x11, 0x00


	//----- nvinfo : EIATTR_KPARAM_INFO
	.align		4
.L_207:
        /*0018*/ 	.byte	0x04, 0x17
        /*001a*/ 	.short	(.L_209 - .L_208)
.L_208:
        /*001c*/ 	.word	0x00000000
        /*0020*/ 	.short	0x0002
        /*0022*/ 	.short	0x0010
        /*0024*/ 	.byte	0x00, 0xf0, 0x11, 0x00


	//----- nvinfo : EIATTR_KPARAM_INFO
	.align		4
.L_209:
        /*0028*/ 	.byte	0x04, 0x17
        /*002a*/ 	.short	(.L_211 - .L_210)
.L_210:
        /*002c*/ 	.word	0x00000000
        /*0030*/ 	.short	0x0001
        /*0032*/ 	.short	0x0008
        /*0034*/ 	.byte	0x00, 0xf5, 0x21, 0x00


	//----- nvinfo : EIATTR_KPARAM_INFO
	.align		4
.L_211:
        /*0038*/ 	.byte	0x04, 0x17
        /*003a*/ 	.short	(.L_213 - .L_212)
.L_212:
        /*003c*/ 	.word	0x00000000
        /*0040*/ 	.short	0x0000
        /*0042*/ 	.short	0x0000
        /*0044*/ 	.byte	0x00, 0xf5, 0x21, 0x00


	//----- nvinfo : EIATTR_SPARSE_MMA_MASK
	.align		4
.L_213:
        /*0048*/ 	.byte	0x03, 0x50
        /*004a*/ 	.short	0x0000


	//----- nvinfo : EIATTR_MAXREG_COUNT
	.align		4
        /*004c*/ 	.byte	0x03, 0x1b
        /*004e*/ 	.short	0x00ff


	//----- nvinfo : EIATTR_MERCURY_ISA_VERSION
	.align		4
        /*0050*/ 	.byte	0x03, 0x5f
        /*0052*/ 	.short	0x0101


	//----- nvinfo : EIATTR_VRC_CTA_INIT_COUNT
	.align		4
        /*0054*/ 	.byte	0x02, 0x4a
	.zero		1
	.zero		1


	//----- nvinfo : EIATTR_EXIT_INSTR_OFFSETS
	.align		4
        /*0058*/ 	.byte	0x04, 0x1c
        /*005a*/ 	.short	(.L_215 - .L_214)


	//   ....[0]....
.L_214:
        /*005c*/ 	.word	0x00000070


	//   ....[1]....
        /*0060*/ 	.word	0x000009d0


	//----- nvinfo : EIATTR_CRS_STACK_SIZE
	.align		4
.L_215:
        /*0064*/ 	.byte	0x04, 0x1e
        /*0066*/ 	.short	(.L_217 - .L_216)
.L_216:
        /*0068*/ 	.word	0x00000000


	//----- nvinfo : EIATTR_CBANK_PARAM_SIZE
	.align		4
.L_217:
        /*006c*/ 	.byte	0x03, 0x19
        /*006e*/ 	.short	0x0018


	//----- nvinfo : EIATTR_PARAM_CBANK
	.align		4
        /*0070*/ 	.byte	0x04, 0x0a
        /*0072*/ 	.short	(.L_219 - .L_218)
	.align		4
.L_218:
        /*0074*/ 	.word	index@(.nv.constant0._Z17column_sum_kernelPfS_ii)
        /*0078*/ 	.short	0x0380
        /*007a*/ 	.short	0x0018


	//----- nvinfo : EIATTR_SW_WAR
	.align		4
.L_219:
        /*007c*/ 	.byte	0x04, 0x36
        /*007e*/ 	.short	(.L_221 - .L_220)
.L_220:
        /*0080*/ 	.word	0x00000008
.L_221:


//--------------------- .nv.info._Z27elementwise_multiply_kernelPfS_S_i --------------------------
	.section	.nv.info._Z27elementwise_multiply_kernelPfS_S_i,"",@"SHT_CUDA_INFO"
	.sectionflags	@""
	.align	4


	//----- nvinfo : EIATTR_CUDA_API_VERSION
	.align		4
        /*0000*/ 	.byte	0x04, 0x37
        /*0002*/ 	.short	(.L_223 - .L_222)
.L_222:
        /*0004*/ 	.word	0x00000082


	//----- nvinfo : EIATTR_KPARAM_INFO
	.align		4
.L_223:
        /*0008*/ 	.byte	0x04, 0x17
        /*000a*/ 	.short	(.L_225 - .L_224)
.L_224:
        /*000c*/ 	.word	0x00000000
        /*0010*/ 	.short	0x0003
        /*0012*/ 	.short	0x0018
        /*0014*/ 	.byte	0x00, 0xf0, 0x11, 0x00


	//----- nvinfo : EIATTR_KPARAM_INFO
	.align		4
.L_225:
        /*0018*/ 	.byte	0x04, 0x17
        /*001a*/ 	.short	(.L_227 - .L_226)
.L_226:
        /*001c*/ 	.word	0x00000000
        /*0020*/ 	.short	0x0002
        /*0022*/ 	.short	0x0010
        /*0024*/ 	.byte	0x00, 0xf5, 0x21, 0x00


	//----- nvinfo : EIATTR_KPARAM_INFO
	.align		4
.L_227:
        /*0028*/ 	.byte	0x04, 0x17
        /*002a*/ 	.short	(.L_229 - .L_228)
.L_228:
        /*002c*/ 	.word	0x00000000
        /*0030*/ 	.short	0x0001
        /*0032*/ 	.short	0x0008
        /*0034*/ 	.byte	0x00, 0xf5, 0x21, 0x00


	//----- nvinfo : EIATTR_KPARAM_INFO
	.align		4
.L_229:
        /*0038*/ 	.byte	0x04, 0x17
        /*003a*/ 	.short	(.L_231 - .L_230)
.L_230:
        /*003c*/ 	.word	0x00000000
        /*0040*/ 	.short	0x0000
        /*0042*/ 	.short	0x0000
        /*0044*/ 	.byte	0x00, 0xf5, 0x21, 0x00


	//----- nvinfo : EIATTR_SPARSE_MMA_MASK
	.align		4
.L_231:
        /*0048*/ 	.byte	0x03, 0x50
        /*004a*/ 	.short	0x0000


	//----- nvinfo : EIATTR_MAXREG_COUNT
	.align		4
        /*004c*/ 	.byte	0x03, 0x1b
        /*004e*/ 	.short	0x00ff


	//----- nvinfo : EIATTR_MERCURY_ISA_VERSION
	.align		4
        /*0050*/ 	.byte	0x03, 0x5f
        /*0052*/ 	.short	0x0101


	//----- nvinfo : EIATTR_VRC_CTA_INIT_COUNT
	.align		4
        /*0054*/ 	.byte	0x02, 0x4a
	.zero		1
	.zero		1


	//----- nvinfo : EIATTR_EXIT_INSTR_OFFSETS
	.align		4
        /*0058*/ 	.byte	0x04, 0x1c
        /*005a*/ 	.short	(.L_233 - .L_232)


	//   ....[0]....
.L_232:
        /*005c*/ 	.word	0x00000070


	//   ....[1]....
        /*0060*/ 	.word	0x00000130


	//----- nvinfo : EIATTR_CBANK_PARAM_SIZE
	.align		4
.L_233:
        /*0064*/ 	.byte	0x03, 0x19
        /*0066*/ 	.short	0x001c


	//----- nvinfo : EIATTR_PARAM_CBANK
	.align		4
        /*0068*/ 	.byte	0x04, 0x0a
        /*006a*/ 	.short	(.L_235 - .L_234)
	.align		4
.L_234:
        /*006c*/ 	.word	index@(.nv.constant0._Z27elementwise_multiply_kernelPfS_S_i)
        /*0070*/ 	.short	0x0380
        /*0072*/ 	.short	0x001c


	//----- nvinfo : EIATTR_SW_WAR
	.align		4
.L_235:
        /*0074*/ 	.byte	0x04, 0x36
        /*0076*/ 	.short	(.L_237 - .L_236)
.L_236:
        /*0078*/ 	.word	0x00000008
.L_237:


//--------------------- .nv.info._Z16transpose_kernelPfS_ii --------------------------
	.section	.nv.info._Z16transpose_kernelPfS_ii,"",@"SHT_CUDA_INFO"
	.sectionflags	@""
	.align	4


	//----- nvinfo : EIATTR_CUDA_API_VERSION
	.align		4
        /*0000*/ 	.byte	0x04, 0x37
        /*0002*/ 	.short	(.L_239 - .L_238)
.L_238:
        /*0004*/ 	.word	0x00000082


	//----- nvinfo : EIATTR_KPARAM_INFO
	.align		4
.L_239:
        /*0008*/ 	.byte	0x04, 0x17
        /*000a*/ 	.short	(.L_241 - .L_240)
.L_240:
        /*000c*/ 	.word	0x00000000
        /*0010*/ 	.short	0x0003
        /*0012*/ 	.short	0x0014
        /*0014*/ 	.byte	0x00, 0xf0, 0x11, 0x00


	//----- nvinfo : EIATTR_KPARAM_INFO
	.align		4
.L_241:
        /*0018*/ 	.byte	0x04, 0x17
        /*001a*/ 	.short	(.L_243 - .L_242)
.L_242:
        /*001c*/ 	.word	0x00000000
        /*0020*/ 	.short	0x0002
        /*0022*/ 	.short	0x0010
        /*0024*/ 	.byte	0x00, 0xf0, 0x11, 0x00


	//----- nvinfo : EIATTR_KPARAM_INFO
	.align		4
.L_243:
        /*0028*/ 	.byte	0x04, 0x17
        /*002a*/ 	.short	(.L_245 - .L_244)
.L_244:
        /*002c*/ 	.word	0x00000000
        /*0030*/ 	.short	0x0001
        /*0032*/ 	.short	0x0008
        /*0034*/ 	.byte	0x00, 0xf5, 0x21, 0x00


	//----- nvinfo : EIATTR_KPARAM_INFO
	.align		4
.L_245:
        /*0038*/ 	.byte	0x04, 0x17
        /*003a*/ 	.short	(.L_247 - .L_246)
.L_246:
        /*003c*/ 	.word	0x00000000
        /*0040*/ 	.short	0x0000
        /*0042*/ 	.short	0x0000
        /*0044*/ 	.byte	0x00, 0xf5, 0x21, 0x00


	//----- nvinfo : EIATTR_SPARSE_MMA_MASK
	.align		4
.L_247:
        /*0048*/ 	.byte	0x03, 0x50
        /*004a*/ 	.short	0x0000


	//----- nvinfo : EIATTR_MAXREG_COUNT
	.align		4
        /*004c*/ 	.byte	0x03, 0x1b
        /*004e*/ 	.short	0x00ff


	//----- nvinfo : EIATTR_MERCURY_ISA_VERSION
	.align		4
        /*0050*/ 	.byte	0x03, 0x5f
        /*0052*/ 	.short	0x0101


	//----- nvinfo : EIATTR_VRC_CTA_INIT_COUNT
	.align		4
        /*0054*/ 	.byte	0x02, 0x4a
	.zero		1
	.zero		1


	//----- nvinfo : EIATTR_EXIT_INSTR_OFFSETS
	.align		4
        /*0058*/ 	.byte	0x04, 0x1c
        /*005a*/ 	.short	(.L_249 - .L_248)


	//   ....[0]....
.L_248:
        /*005c*/ 	.word	0x000000c0


	//   ....[1]....
        /*0060*/ 	.word	0x00000160


	//----- nvinfo : EIATTR_CBANK_PARAM_SIZE
	.align		4
.L_249:
        /*0064*/ 	.byte	0x03, 0x19
        /*0066*/ 	.short	0x0018


	//----- nvinfo : EIATTR_PARAM_CBANK
	.align		4
        /*0068*/ 	.byte	0x04, 0x0a
        /*006a*/ 	.short	(.L_251 - .L_250)
	.align		4
.L_250:
        /*006c*/ 	.word	index@(.nv.constant0._Z16transpose_kernelPfS_ii)
        /*0070*/ 	.short	0x0380
        /*0072*/ 	.short	0x0018


	//----- nvinfo : EIATTR_SW_WAR
	.align		4
.L_251:
        /*0074*/ 	.byte	0x04, 0x36
        /*0076*/ 	.short	(.L_253 - .L_252)
.L_252:
        /*0078*/ 	.word	0x00000008
.L_253:


//--------------------- .nv.info._Z22relu_derivative_kernelPfS_i --------------------------
	.section	.nv.info._Z22relu_derivative_kernelPfS_i,"",@"SHT_CUDA_INFO"
	.sectionflags	@""
	.align	4


	//----- nvinfo : EIATTR_CUDA_API_VERSION
	.align		4
        /*0000*/ 	.byte	0x04, 0x37
        /*0002*/ 	.short	(.L_255 - .L_254)
.L_254:
        /*0004*/ 	.word	0x00000082


	//----- nvinfo : EIATTR_KPARAM_INFO
	.align		4
.L_255:
        /*0008*/ 	.byte	0x04, 0x17
        /*000a*/ 	.short	(.L_257 - .L_256)
.L_256:
        /*000c*/ 	.word	0x00000000
        /*0010*/ 	.short	0x0002
        /*0012*/ 	.short	0x0010
        /*0014*/ 	.byte	0x00, 0xf0, 0x11, 0x00


	//----- nvinfo : EIATTR_KPARAM_INFO
	.align		4
.L_257:
        /*0018*/ 	.byte	0x04, 0x17
        /*001a*/ 	.short	(.L_259 - .L_258)
.L_258:
        /*001c*/ 	.word	0x00000000
        /*0020*/ 	.short	0x0001
        /*0022*/ 	.short	0x0008
        /*0024*/ 	.byte	0x00, 0xf5, 0x21, 0x00


	//----- nvinfo : EIATTR_KPARAM_INFO
	.align		4
.L_259:
        /*0028*/ 	.byte	0x04, 0x17
        /*002a*/ 	.short	(.L_261 - .L_260)
.L_260:
        /*002c*/ 	.word	0x00000000
        /*0030*/ 	.short	0x0000
        /*0032*/ 	.short	0x0000
        /*0034*/ 	.byte	0x00, 0xf5, 0x21, 0x00


	//----- nvinfo : EIATTR_SPARSE_MMA_MASK
	.align		4
.L_261:
        /*0038*/ 	.byte	0x03, 0x50
        /*003a*/ 	.short	0x0000


	//----- nvinfo : EIATTR_MAXREG_COUNT
	.align		4
        /*003c*/ 	.byte	0x03, 0x1b
        /*003e*/ 	.short	0x00ff


	//----- nvinfo : EIATTR_MERCURY_ISA_VERSION
	.align		4
        /*0040*/ 	.byte	0x03, 0x5f
        /*0042*/ 	.short	0x0101


	//----- nvinfo : EIATTR_VRC_CTA_INIT_COUNT
	.align		4
        /*0044*/ 	.byte	0x02, 0x4a
	.zero		1
	.zero		1


	//----- nvinfo : EIATTR_EXIT_INSTR_OFFSETS
	.align		4
        /*0048*/ 	.byte	0x04, 0x1c
        /*004a*/ 	.short	(.L_263 - .L_262)


	//   ....[0]....
.L_262:
        /*004c*/ 	.word	0x00000070


	//   ....[1]....
        /*0050*/ 	.word	0x00000100


	//----- nvinfo : EIATTR_CBANK_PARAM_SIZE
	.align		4
.L_263:
        /*0054*/ 	.byte	0x03, 0x19
        /*0056*/ 	.short	0x0014


	//----- nvinfo : EIATTR_PARAM_CBANK
	.align		4
        /*0058*/ 	.byte	0x04, 0x0a
        /*005a*/ 	.short	(.L_265 - .L_264)
	.align		4
.L_264:
        /*005c*/ 	.word	index@(.nv.constant0._Z22relu_derivative_kernelPfS_i)
        /*0060*/ 	.short	0x0380
        /*0062*/ 	.short	0x0014


	//----- nvinfo : EIATTR_SW_WAR
	.align		4
.L_265:
        /*0064*/ 	.byte	0x04, 0x36
        /*0066*/ 	.short	(.L_267 - .L_266)
.L_266:
        /*0068*/ 	.word	0x00000008
.L_267:


//--------------------- .nv.info._Z15add_bias_kernelPfS_ii --------------------------
	.section	.nv.info._Z15add_bias_kernelPfS_ii,"",@"SHT_CUDA_INFO"
	.sectionflags	@""
	.align	4


	//----- nvinfo : EIATTR_CUDA_API_VERSION
	.align		4
        /*0000*/ 	.byte	0x04, 0x37
        /*0002*/ 	.short	(.L_269 - .L_268)
.L_268:
        /*0004*/ 	.word	0x00000082


	//----- nvinfo : EIATTR_KPARAM_INFO
	.align		4
.L_269:
        /*0008*/ 	.byte	0x04, 0x17
        /*000a*/ 	.short	(.L_271 - .L_270)
.L_270:
        /*000c*/ 	.word	0x00000000
        /*0010*/ 	.short	0x0003
        /*0012*/ 	.short	0x0014
        /*0014*/ 	.byte	0x00, 0xf0, 0x11, 0x00


	//----- nvinfo : EIATTR_KPARAM_INFO
	.align		4
.L_271:
        /*0018*/ 	.byte	0x04, 0x17
        /*001a*/ 	.short	(.L_273 - .L_272)
.L_272:
        /*001c*/ 	.word	0x00000000
        /*0020*/ 	.short	0x0002
        /*0022*/ 	.short	0x0010
        /*0024*/ 	.byte	0x00, 0xf0, 0x11, 0x00


	//----- nvinfo : EIATTR_KPARAM_INFO
	.align		4
.L_273:
        /*0028*/ 	.byte	0x04, 0x17
        /*002a*/ 	.short	(.L_275 - .L_274)
.L_274:
        /*002c*/ 	.word	0x00000000
        /*0030*/ 	.short	0x0001
        /*0032*/ 	.short	0x0008
        /*0034*/ 	.byte	0x00, 0xf5, 0x21, 0x00


	//----- nvinfo : EIATTR_KPARAM_INFO
	.align		4
.L_275:
        /*0038*/ 	.byte	0x04, 0x17
        /*003a*/ 	.short	(.L_277 - .L_276)
.L_276:
        /*003c*/ 	.word	0x00000000
        /*0040*/ 	.short	0x0000
        /*0042*/ 	.short	0x0000
        /*0044*/ 	.byte	0x00, 0xf5, 0x21, 0x00


	//----- nvinfo : EIATTR_SPARSE_MMA_MASK
	.align		4
.L_277:
        /*0048*/ 	.byte	0x03, 0x50
        /*004a*/ 	.short	0x0000


	//----- nvinfo : EIATTR_MAXREG_COUNT
	.align		4
        /*004c*/ 	.byte	0x03, 0x1b
        /*004e*/ 	.short	0x00ff


	//----- nvinfo : EIATTR_MERCURY_ISA_VERSION
	.align		4
        /*0050*/ 	.byte	0x03, 0x5f
        /*0052*/ 	.short	0x0101


	//----- nvinfo : EIATTR_VRC_CTA_INIT_COUNT
	.align		4
        /*0054*/ 	.byte	0x02, 0x4a
	.zero		1
	.zero		1


	//----- nvinfo : EIATTR_EXIT_INSTR_OFFSETS
	.align		4
        /*0058*/ 	.byte	0x04, 0x1c
        /*005a*/ 	.short	(.L_279 - .L_278)


	//   ....[0]....
.L_278:
        /*005c*/ 	.word	0x00000080


	//   ....[1]....
        /*0060*/ 	.word	0x00000270


	//----- nvinfo : EIATTR_CBANK_PARAM_SIZE
	.align		4
.L_279:
        /*0064*/ 	.byte	0x03, 0x19
        /*0066*/ 	.short	0x0018


	//----- nvinfo : EIATTR_PARAM_CBANK
	.align		4
        /*0068*/ 	.byte	0x04, 0x0a
        /*006a*/ 	.short	(.L_281 - .L_280)
	.align		4
.L_280:
        /*006c*/ 	.word	index@(.nv.constant0._Z15add_bias_kernelPfS_ii)
        /*0070*/ 	.short	0x0380
        /*0072*/ 	.short	0x0018


	//----- nvinfo : EIATTR_SW_WAR
	.align		4
.L_281:
        /*0074*/ 	.byte	0x04, 0x36
        /*0076*/ 	.short	(.L_283 - .L_282)
.L_282:
        /*0078*/ 	.word	0x00000008
.L_283:


//--------------------- .nv.info._Z15gemm_cuda_tiledPfS_S_S_iii --------------------------
	.section	.nv.info._Z15gemm_cuda_tiledPfS_S_S_iii,"",@"SHT_CUDA_INFO"
	.sectionflags	@""
	.align	4


	//----- nvinfo : EIATTR_CUDA_API_VERSION
	.align		4
        /*0000*/ 	.byte	0x04, 0x37
        /*0002*/ 	.short	(.L_285 - .L_284)
.L_284:
        /*0004*/ 	.word	0x00000082


	//----- nvinfo : EIATTR_KPARAM_INFO
	.align		4
.L_285:
        /*0008*/ 	.byte	0x04, 0x17
        /*000a*/ 	.short	(.L_287 - .L_286)
.L_286:
        /*000c*/ 	.word	0x00000000
        /*0010*/ 	.short	0x0006
        /*0012*/ 	.short	0x0028
        /*0014*/ 	.byte	0x00, 0xf0, 0x11, 0x00


	//----- nvinfo : EIATTR_KPARAM_INFO
	.align		4
.L_287:
        /*0018*/ 	.byte	0x04, 0x17
        /*001a*/ 	.short	(.L_289 - .L_288)
.L_288:
        /*001c*/ 	.word	0x00000000
        /*0020*/ 	.short	0x0005
        /*0022*/ 	.short	0x0024
        /*0024*/ 	.byte	0x00, 0xf0, 0x11, 0x00


	//----- nvinfo : EIATTR_KPARAM_INFO
	.align		4
.L_289:
        /*0028*/ 	.byte	0x04, 0x17
        /*002a*/ 	.short	(.L_291 - .L_290)
.L_290:
        /*002c*/ 	.word	0x00000000
        /*0030*/ 	.short	0x0004
        /*0032*/ 	.short	0x0020
        /*0034*/ 	.byte	0x00, 0xf0, 0x11, 0x00


	//----- nvinfo : EIATTR_KPARAM_INFO
	.align		4
.L_291:
        /*0038*/ 	.byte	0x04, 0x17
        /*003a*/ 	.short	(.L_293 - .L_292)
.L_292:
        /*003c*/ 	.word	0x00000000
        /*0040*/ 	.short	0x0003
        /*0042*/ 	.short	0x0018
        /*0044*/ 	.byte	0x00, 0xf5, 0x21, 0x00


	//----- nvinfo : EIATTR_KPARAM_INFO
	.align		4
.L_293:
        /*0048*/ 	.byte	0x04, 0x17
        /*004a*/ 	.short	(.L_295 - .L_294)
.L_294:
        /*004c*/ 	.word	0x00000000
        /*0050*/ 	.short	0x0002
        /*0052*/ 	.short	0x0010
        /*0054*/ 	.byte	0x00, 0xf5, 0x21, 0x00


	//----- nvinfo : EIATTR_KPARAM_INFO
	.align		4
.L_295:
        /*0058*/ 	.byte	0x04, 0x17
        /*005a*/ 	.short	(.L_297 - .L_296)
.L_296:
        /*005c*/ 	.word	0x00000000
        /*0060*/ 	.short	0x0001
        /*0062*/ 	.short	0x0008
        /*0064*/ 	.byte	0x00, 0xf5, 0x21, 0x00


	//----- nvinfo : EIATTR_KPARAM_INFO
	.align		4
.L_297:
        /*0068*/ 	.byte	0x04, 0x17
        /*006a*/ 	.short	(.L_299 - .L_298)
.L_298:
        /*006c*/ 	.word	0x00000000
        /*0070*/ 	.short	0x0000
        /*0072*/ 	.short	0x0000
        /*0074*/ 	.byte	0x00, 0xf5, 0x21, 0x00


	//----- nvinfo : EIATTR_SPARSE_MMA_MASK
	.align		4
.L_299:
        /*0078*/ 	.byte	0x03, 0x50
        /*007a*/ 	.short	0x0000


	//----- nvinfo : EIATTR_MAXREG_COUNT
	.align		4
        /*007c*/ 	.byte	0x03, 0x1b
        /*007e*/ 	.short	0x00ff


	//----- nvinfo : EIATTR_NUM_BARRIERS
	.align		4
        /*0080*/ 	.byte	0x02, 0x4c
        /*0082*/ 	.byte	0x01
	.zero		1


	//----- nvinfo : EIATTR_MERCURY_ISA_VERSION
	.align		4
        /*0084*/ 	.byte	0x03, 0x5f
        /*0086*/ 	.short	0x0101


	//----- nvinfo : EIATTR_VRC_CTA_INIT_COUNT
	.align		4
        /*0088*/ 	.byte	0x02, 0x4a
	.zero		1
	.zero		1


	//----- nvinfo : EIATTR_EXIT_INSTR_OFFSETS
	.align		4
        /*008c*/ 	.byte	0x04, 0x1c
        /*008e*/ 	.short	(.L_301 - .L_300)


	//   ....[0]....
.L_300:
        /*0090*/ 	.word	0x000005e0


	//   ....[1]....
        /*0094*/ 	.word	0x000006c0


	//----- nvinfo : EIATTR_CBANK_PARAM_SIZE
	.align		4
.L_301:
        /*0098*/ 	.byte	0x03, 0x19
        /*009a*/ 	.short	0x002c


	//----- nvinfo : EIATTR_PARAM_CBANK
	.align		4
        /*009c*/ 	.byte	0x04, 0x0a
        /*009e*/ 	.short	(.L_303 - .L_302)
	.align		4
.L_302:
        /*00a0*/ 	.word	index@(.nv.constant0._Z15gemm_cuda_tiledPfS_S_S_iii)
        /*00a4*/ 	.short	0x0380
        /*00a6*/ 	.short	0x002c


	//----- nvinfo : EIATTR_SW_WAR
	.align		4
.L_303:
        /*00a8*/ 	.byte	0x04, 0x36
        /*00aa*/ 	.short	(.L_305 - .L_304)
.L_304:
        /*00ac*/ 	.word	0x00000008
.L_305:


//--------------------- .nv.info._Z15gemm_cuda_naivePfS_S_S_iii --------------------------
	.section	.nv.info._Z15gemm_cuda_naivePfS_S_S_iii,"",@"SHT_CUDA_INFO"
	.sectionflags	@""
	.align	4


	//----- nvinfo : EIATTR_CUDA_API_VERSION
	.align		4
        /*0000*/ 	.byte	0x04, 0x37
        /*0002*/ 	.short	(.L_307 - .L_306)
.L_306:
        /*0004*/ 	.word	0x00000082


	//----- nvinfo : EIATTR_KPARAM_INFO
	.align		4
.L_307:
        /*0008*/ 	.byte	0x04, 0x17
        /*000a*/ 	.short	(.L_309 - .L_308)
.L_308:
        /*000c*/ 	.word	0x00000000
        /*0010*/ 	.short	0x0006
        /*0012*/ 	.short	0x0028
        /*0014*/ 	.byte	0x00, 0xf0, 0x11, 0x00


	//----- nvinfo : EIATTR_KPARAM_INFO
	.align		4
.L_309:
        /*0018*/ 	.byte	0x04, 0x17
        /*001a*/ 	.short	(.L_311 - .L_310)
.L_310:
        /*001c*/ 	.word	0x00000000
        /*0020*/ 	.short	0x0005
        /*0022*/ 	.short	0x0024
        /*0024*/ 	.byte	0x00, 0xf0, 0x11, 0x00


	//----- nvinfo : EIATTR_KPARAM_INFO
	.align		4
.L_311:
        /*0028*/ 	.byte	0x04, 0x17
        /*002a*/ 	.short	(.L_313 - .L_312)
.L_312:
        /*002c*/ 	.word	0x00000000
        /*0030*/ 	.short	0x0004
        /*0032*/ 	.short	0x0020
        /*0034*/ 	.byte	0x00, 0xf0, 0x11, 0x00


	//----- nvinfo : EIATTR_KPARAM_INFO
	.align		4
.L_313:
        /*0038*/ 	.byte	0x04, 0x17
        /*003a*/ 	.short	(.L_315 - .L_314)
.L_314:
        /*003c*/ 	.word	0x00000000
        /*0040*/ 	.short	0x0003
        /*0042*/ 	.short	0x0018
        /*0044*/ 	.byte	0x00, 0xf5, 0x21, 0x00


	//----- nvinfo : EIATTR_KPARAM_INFO
	.align		4
.L_315:
        /*0048*/ 	.byte	0x04, 0x17
        /*004a*/ 	.short	(.L_317 - .L_316)
.L_316:
        /*004c*/ 	.word	0x00000000
        /*0050*/ 	.short	0x0002
        /*0052*/ 	.short	0x0010
        /*0054*/ 	.byte	0x00, 0xf5, 0x21, 0x00


	//----- nvinfo : EIATTR_KPARAM_INFO
	.align		4
.L_317:
        /*0058*/ 	.byte	0x04, 0x17
        /*005a*/ 	.short	(.L_319 - .L_318)
.L_318:
        /*005c*/ 	.word	0x00000000
        /*0060*/ 	.short	0x0001
        /*0062*/ 	.short	0x0008
        /*0064*/ 	.byte	0x00, 0xf5, 0x21, 0x00


	//----- nvinfo : EIATTR_KPARAM_INFO
	.align		4
.L_319:
        /*0068*/ 	.byte	0x04, 0x17
        /*006a*/ 	.short	(.L_321 - .L_320)
.L_320:
        /*006c*/ 	.word	0x00000000
        /*0070*/ 	.short	0x0000
        /*0072*/ 	.short	0x0000
        /*0074*/ 	.byte	0x00, 0xf5, 0x21, 0x00


	//----- nvinfo : EIATTR_SPARSE_MMA_MASK
	.align		4
.L_321:
        /*0078*/ 	.byte	0x03, 0x50
        /*007a*/ 	.short	0x0000


	//----- nvinfo : EIATTR_MAXREG_COUNT
	.align		4
        /*007c*/ 	.byte	0x03, 0x1b
        /*007e*/ 	.short	0x00ff


	//----- nvinfo : EIATTR_MERCURY_ISA_VERSION
	.align		4
        /*0080*/ 	.byte	0x03, 0x5f
        /*0082*/ 	.short	0x0101


	//----- nvinfo : EIATTR_VRC_CTA_INIT_COUNT
	.align		4
        /*0084*/ 	.byte	0x02, 0x4a
	.zero		1
	.zero		1


	//----- nvinfo : EIATTR_EXIT_INSTR_OFFSETS
	.align		4
        /*0088*/ 	.byte	0x04, 0x1c
        /*008a*/ 	.short	(.L_323 - .L_322)


	//   ....[0]....
.L_322:
        /*008c*/ 	.word	0x000000c0


	//   ....[1]....
        /*0090*/ 	.word	0x00000910


	//   ....[2]....
        /*0094*/ 	.word	0x00000970


	//----- nvinfo : EIATTR_CBANK_PARAM_SIZE
	.align		4
.L_323:
        /*0098*/ 	.byte	0x03, 0x19
        /*009a*/ 	.short	0x002c


	//----- nvinfo : EIATTR_PARAM_CBANK
	.align		4
        /*009c*/ 	.byte	0x04, 0x0a
        /*009e*/ 	.short	(.L_325 - .L_324)
	.align		4
.L_324:
        /*00a0*/ 	.word	index@(.nv.constant0._Z15gemm_cuda_naivePfS_S_S_iii)
        /*00a4*/ 	.short	0x0380
        /*00a6*/ 	.short	0x002c


	//----- nvinfo : EIATTR_SW_WAR
	.align		4
.L_325:
        /*00a8*/ 	.byte	0x04, 0x36
        /*00aa*/ 	.short	(.L_327 - .L_326)
.L_326:
        /*00ac*/ 	.word	0x00000008
.L_327:


//--------------------- .nv.info._Z14softmax_kernelPfS_ii --------------------------
	.section	.nv.info._Z14softmax_kernelPfS_ii,"",@"SHT_CUDA_INFO"
	.sectionflags	@""
	.align	4


	//----- nvinfo : EIATTR_CUDA_API_VERSION
	.align		4
        /*0000*/ 	.byte	0x04, 0x37
        /*0002*/ 	.short	(.L_329 - .L_328)
.L_328:
        /*0004*/ 	.word	0x00000082


	//----- nvinfo : EIATTR_KPARAM_INFO
	.align		4
.L_329:
        /*0008*/ 	.byte	0x04, 0x17
        /*000a*/ 	.short	(.L_331 - .L_330)
.L_330:
        /*000c*/ 	.word	0x00000000
        /*0010*/ 	.short	0x0003
        /*0012*/ 	.short	0x0014
        /*0014*/ 	.byte	0x00, 0xf0, 0x11, 0x00


	//----- nvinfo : EIATTR_KPARAM_INFO
	.align		4
.L_331:
        /*0018*/ 	.byte	0x04, 0x17
        /*001a*/ 	.short	(.L_333 - .L_332)
.L_332:
        /*001c*/ 	.word	0x00000000
        /*0020*/ 	.short	0x0002
        /*0022*/ 	.short	0x0010
        /*0024*/ 	.byte	0x00, 0xf0, 0x11, 0x00


	//----- nvinfo : EIATTR_KPARAM_INFO
	.align		4
.L_333:
        /*0028*/ 	.byte	0x04, 0x17
        /*002a*/ 	.short	(.L_335 - .L_334)
.L_334:
        /*002c*/ 	.word	0x00000000
        /*0030*/ 	.short	0x0001
        /*0032*/ 	.short	0x0008
        /*0034*/ 	.byte	0x00, 0xf5, 0x21, 0x00


	//----- nvinfo : EIATTR_KPARAM_INFO
	.align		4
.L_335:
        /*0038*/ 	.byte	0x04, 0x17
        /*003a*/ 	.short	(.L_337 - .L_336)
.L_336:
        /*003c*/ 	.word	0x00000000
        /*0040*/ 	.short	0x0000
        /*0042*/ 	.short	0x0000
        /*0044*/ 	.byte	0x00, 0xf5, 0x21, 0x00


	//----- nvinfo : EIATTR_SPARSE_MMA_MASK
	.align		4
.L_337:
        /*0048*/ 	.byte	0x03, 0x50
        /*004a*/ 	.short	0x0000


	//----- nvinfo : EIATTR_MAXREG_COUNT
	.align		4
        /*004c*/ 	.byte	0x03, 0x1b
        /*004e*/ 	.short	0x00ff


	//----- nvinfo : EIATTR_MERCURY_ISA_VERSION
	.align		4
        /*0050*/ 	.byte	0x03, 0x5f
        /*0052*/ 	.short	0x0101


	//----- nvinfo : EIATTR_VRC_CTA_INIT_COUNT
	.align		4
        /*0054*/ 	.byte	0x02, 0x4a
	.zero		1
	.zero		1


	//----- nvinfo : EIATTR_EXIT_INSTR_OFFSETS
	.align		4
        /*0058*/ 	.byte	0x04, 0x1c
        /*005a*/ 	.short	(.L_339 - .L_338)


	//   ....[0]....
.L_338:
        /*005c*/ 	.word	0x00000040


	//   ....[1]....
        /*0060*/ 	.word	0x000015b0


	//----- nvinfo : EIATTR_CRS_STACK_SIZE
	.align		4
.L_339:
        /*0064*/ 	.byte	0x04, 0x1e
        /*0066*/ 	.short	(.L_341 - .L_340)
.L_340:
        /*0068*/ 	.word	0x00000000


	//----- nvinfo : EIATTR_CBANK_PARAM_SIZE
	.align		4
.L_341:
        /*006c*/ 	.byte	0x03, 0x19
        /*006e*/ 	.short	0x0018


	//----- nvinfo : EIATTR_PARAM_CBANK
	.align		4
        /*0070*/ 	.byte	0x04, 0x0a
        /*0072*/ 	.short	(.L_343 - .L_342)
	.align		4
.L_342:
        /*0074*/ 	.word	index@(.nv.constant0._Z14softmax_kernelPfS_ii)
        /*0078*/ 	.short	0x0380
        /*007a*/ 	.short	0x0018


	//----- nvinfo : EIATTR_SW_WAR
	.align		4
.L_343:
        /*007c*/ 	.byte	0x04, 0x36
        /*007e*/ 	.short	(.L_345 - .L_344)
.L_344:
        /*0080*/ 	.word	0x00000008
.L_345:


//--------------------- .nv.info._Z11relu_kernelPfS_i --------------------------
	.section	.nv.info._Z11relu_kernelPfS_i,"",@"SHT_CUDA_INFO"
	.sectionflags	@""
	.align	4


	//----- nvinfo : EIATTR_CUDA_API_VERSION
	.align		4
        /*0000*/ 	.byte	0x04, 0x37
        /*0002*/ 	.short	(.L_347 - .L_346)
.L_346:
        /*0004*/ 	.word	0x00000082


	//----- nvinfo : EIATTR_KPARAM_INFO
	.align		4
.L_347:
        /*0008*/ 	.byte	0x04, 0x17
        /*000a*/ 	.short	(.L_349 - .L_348)
.L_348:
        /*000c*/ 	.word	0x00000000
        /*0010*/ 	.short	0x0002
        /*0012*/ 	.short	0x0010
        /*0014*/ 	.byte	0x00, 0xf0, 0x11, 0x00


	//----- nvinfo : EIATTR_KPARAM_INFO
	.align		4
.L_349:
        /*0018*/ 	.byte	0x04, 0x17
        /*001a*/ 	.short	(.L_351 - .L_350)
.L_350:
        /*001c*/ 	.word	0x00000000
        /*0020*/ 	.short	0x0001
        /*0022*/ 	.short	0x0008
        /*0024*/ 	.byte	0x00, 0xf5, 0x21, 0x00


	//----- nvinfo : EIATTR_KPARAM_INFO
	.align		4
.L_351:
        /*0028*/ 	.byte	0x04, 0x17
        /*002a*/ 	.short	(.L_353 - .L_352)
.L_352:
        /*002c*/ 	.word	0x00000000
        /*0030*/ 	.short	0x0000
        /*0032*/ 	.short	0x0000
        /*0034*/ 	.byte	0x00, 0xf5, 0x21, 0x00


	//----- nvinfo : EIATTR_SPARSE_MMA_MASK
	.align		4
.L_353:
        /*0038*/ 	.byte	0x03, 0x50
        /*003a*/ 	.short	0x0000


	//----- nvinfo : EIATTR_MAXREG_COUNT
	.align		4
        /*003c*/ 	.byte	0x03, 0x1b
        /*003e*/ 	.short	0x00ff


	//----- nvinfo : EIATTR_MERCURY_ISA_VERSION
	.align		4
        /*0040*/ 	.byte	0x03, 0x5f
        /*0042*/ 	.short	0x0101


	//----- nvinfo : EIATTR_VRC_CTA_INIT_COUNT
	.align		4
        /*0044*/ 	.byte	0x02, 0x4a
	.zero		1
	.zero		1


	//----- nvinfo : EIATTR_EXIT_INSTR_OFFSETS
	.align		4
        /*0048*/ 	.byte	0x04, 0x1c
        /*004a*/ 	.short	(.L_355 - .L_354)


	//   ....[0]....
.L_354:
        /*004c*/ 	.word	0x00000070


	//   ....[1]....
        /*0050*/ 	.word	0x00000100


	//----- nvinfo : EIATTR_CBANK_PARAM_SIZE
	.align		4
.L_355:
        /*0054*/ 	.byte	0x03, 0x19
        /*0056*/ 	.short	0x0014


	//----- nvinfo : EIATTR_PARAM_CBANK
	.align		4
        /*0058*/ 	.byte	0x04, 0x0a
        /*005a*/ 	.short	(.L_357 - .L_356)
	.align		4
.L_356:
        /*005c*/ 	.word	index@(.nv.constant0._Z11relu_kernelPfS_i)
        /*0060*/ 	.short	0x0380
        /*0062*/ 	.short	0x0014


	//----- nvinfo : EIATTR_SW_WAR
	.align		4
.L_357:
        /*0064*/ 	.byte	0x04, 0x36
        /*0066*/ 	.short	(.L_359 - .L_358)
.L_358:
        /*0068*/ 	.word	0x00000008
.L_359:


//--------------------- .nv.callgraph             --------------------------
	.section	.nv.callgraph,"",@"SHT_CUDA_CALLGRAPH"
	.align	4
	.sectionentsize	8
	.align		4
        /*0000*/ 	.word	0x00000000
	.align		4
        /*0004*/ 	.word	0xffffffff
	.align		4
        /*0008*/ 	.word	0x00000000
	.align		4
        /*000c*/ 	.word	0xfffffffe
	.align		4
        /*0010*/ 	.word	0x00000000
	.align		4
        /*0014*/ 	.word	0xfffffffd
	.align		4
        /*0018*/ 	.word	0x00000000
	.align		4
        /*001c*/ 	.word	0xfffffffc


//--------------------- .text._Z12scale_kernelPfii --------------------------
	.section	.text._Z12scale_kernelPfii,"ax",@progbits
	.align	128
        .global         _Z12scale_kernelPfii
        .type           _Z12scale_kernelPfii,@function
        .size           _Z12scale_kernelPfii,(.L_x_90 - _Z12scale_kernelPfii)
        .other          _Z12scale_kernelPfii,@"STO_CUDA_ENTRY STV_DEFAULT"
_Z12scale_kernelPfii:
.text._Z12scale_kernelPfii:
[----:B------:R-:W-:Y:S01]  /*0000*/  LDC R1, c[0x0][0x37c] ;  /* 0x0000df00ff017b82 */ /* 0x000fe20000000800 */
[----:B------:R-:W0:Y:S07]  /*0010*/  S2R R0, SR_TID.X ;  /* 0x0000000000007919 */ /* 0x000e2e0000002100 */
[----:B------:R-:W0:Y:S01]  /*0020*/  S2UR UR4, SR_CTAID.X ;  /* 0x00000000000479c3 */ /* 0x000e220000002500 */
[----:B------:R-:W1:Y:S07]  /*0030*/  LDCU UR5, c[0x0][0x38c] ;  /* 0x00007180ff0577ac */ /* 0x000e6e0008000800 */
[----:B------:R-:W0:Y:S02]  /*0040*/  LDC R3, c[0x0][0x360] ;  /* 0x0000d800ff037b82 */ /* 0x000e240000000800 */
[----:B0-----:R-:W-:-:S05]  /*0050*/  IMAD R3, R3, UR4, R0 ;  /* 0x0000000403037c24 */ /* 0x001fca000f8e0200 */
[----:B-1----:R-:W-:-:S13]  /*0060*/  ISETP.GE.AND P0, PT, R3, UR5, PT ;  /* 0x0000000503007c0c */ /* 0x002fda000bf06270 */
[----:B------:R-:W-:Y:S05]  /*0070*/  @P0 EXIT ;  /* 0x000000000000094d */ /* 0x000fea0003800000 */
[----:B------:R-:W0:Y:S01]  /*0080*/  LDC.64 R4, c[0x0][0x380] ;  /* 0x0000e000ff047b82 */ /* 0x000e220000000a00 */
[----:B------:R-:W1:Y:S01]  /*0090*/  LDCU.64 UR4, c[0x0][0x358] ;  /* 0x00006b00ff0477ac */ /* 0x000e620008000a00 */
[----:B------:R-:W2:Y:S01]  /*00a0*/  LDCU UR6, c[0x0][0x388] ;  /* 0x00007100ff0677ac */ /* 0x000ea20008000800 */
[----:B0-----:R-:W-:-:S05]  /*00b0*/  IMAD.WIDE R4, R3, 0x4, R4 ;  /* 0x0000000403047825 */ /* 0x001fca00078e0204 */
[----:B-1----:R-:W3:Y:S01]  /*00c0*/  LDG.E R0, desc[UR4][R4.64] ;  /* 0x0000000404007981 */ /* 0x002ee2000c1e1900 */
[----:B--2---:R-:W-:Y:S01]  /*00d0*/  I2FP.F32.S32 R3, UR6 ;  /* 0x0000000600037c45 */ /* 0x004fe20008201400 */
[----:B------:R-:W-:Y:S03]  /*00e0*/  BSSY.RECONVERGENT B0, `(.L_x_0) ;  /* 0x000000c000007945 */ /* 0x000fe60003800200 */
[----:B------:R-:W0:Y:S02]  /*00f0*/  MUFU.RCP R2, R3 ;  /* 0x0000000300027308 */ /* 0x000e240000001000 */
[----:B0-----:R-:W-:-:S04]  /*0100*/  FFMA R7, -R3, R2, 1 ;  /* 0x3f80000003077423 */ /* 0x001fc80000000102 */
[----:B------:R-:W-:Y:S02]  /*0110*/  FFMA R7, R2, R7, R2 ;  /* 0x0000000702077223 */ /* 0x000fe40000000002 */
[----:B---3--:R-:W0:Y:S02]  /*0120*/  FCHK P0, R0, R3 ;  /* 0x0000000300007302 */ /* 0x008e240000000000 */
[----:B------:R-:W-:-:S04]  /*0130*/  FFMA R2, R0, R7, RZ ;  /* 0x0000000700027223 */ /* 0x000fc800000000ff */
[----:B------:R-:W-:-:S04]  /*0140*/  FFMA R6, -R3, R2, R0 ;  /* 0x0000000203067223 */ /* 0x000fc80000000100 */
[----:B------:R-:W-:Y:S01]  /*0150*/  FFMA R7, R7, R6, R2 ;  /* 0x0000000607077223 */ /* 0x000fe20000000002 */
[----:B0-----:R-:W-:Y:S06]  /*0160*/  @!P0 BRA `(.L_x_1) ;  /* 0x00000000000c8947 */ /* 0x001fec0003800000 */
[----:B------:R-:W-:-:S07]  /*0170*/  MOV R2, 0x190 ;  /* 0x0000019000027802 */ /* 0x000fce0000000f00 */
[----:B------:R-:W-:Y:S05]  /*0180*/  CALL.REL.NOINC `($__internal_0_$__cuda_sm3x_div_rn_noftz_f32_slowpath) ;  /* 0x0000000000107944 */ /* 0x000fea0003c00000 */
[----:B------:R-:W-:-:S07]  /*0190*/  IMAD.MOV.U32 R7, RZ, RZ, R0 ;  /* 0x000000ffff077224 */ /* 0x000fce00078e0000 */
.L_x_1:
[----:B------:R-:W-:Y:S05]  /*01a0*/  BSYNC.RECONVERGENT B0 ;  /* 0x0000000000007941 */ /* 0x000fea0003800200 */
.L_x_0:
[----:B------:R-:W-:Y:S01]  /*01b0*/  STG.E desc[UR4][R4.64], R7 ;  /* 0x0000000704007986 */ /* 0x000fe2000c101904 */
[----:B------:R-:W-:Y:S05]  /*01c0*/  EXIT ;  /* 0x000000000000794d */ /* 0x000fea0003800000 */
        .weak           $__internal_0_$__cuda_sm3x_div_rn_noftz_f32_slowpath
        .type           $__internal_0_$__cuda_sm3x_div_rn_noftz_f32_slowpath,@function
        .size           $__internal_0_$__cuda_sm3x_div_rn_noftz_f32_slowpath,(.L_x_90 - $__internal_0_$__cuda_sm3x_div_rn_noftz_f32_slowpath)
$__internal_0_$__cuda_sm3x_div_rn_noftz_f32_slowpath:
[--C-:B------:R-:W-:Y:S01]  /*01d0*/  SHF.R.U32.HI R7, RZ, 0x17, R3.reuse ;  /* 0x00000017ff077819 */ /* 0x100fe20000011603 */
[----:B------:R-:W-:Y:S01]  /*01e0*/  BSSY.RECONVERGENT B1, `(.L_x_2) ;  /* 0x0000064000017945 */ /* 0x000fe20003800200 */
[--C-:B------:R-:W-:Y:S01]  /*01f0*/  SHF.R.U32.HI R6, RZ, 0x17, R0.reuse ;  /* 0x00000017ff067819 */ /* 0x100fe20000011600 */
[----:B------:R-:W-:Y:S01]  /*0200*/  IMAD.MOV.U32 R8, RZ, RZ, R0 ;  /* 0x000000ffff087224 */ /* 0x000fe200078e0000 */
[----:B------:R-:W-:Y:S01]  /*0210*/  LOP3.LUT R7, R7, 0xff, RZ, 0xc0, !PT ;  /* 0x000000ff07077812 */ /* 0x000fe200078ec0ff */
[----:B------:R-:W-:Y:S01]  /*0220*/  IMAD.MOV.U32 R9, RZ, RZ, R3 ;  /* 0x000000ffff097224 */ /* 0x000fe200078e0003 */
[----:B------:R-:W-:-:S03]  /*0230*/  LOP3.LUT R6, R6, 0xff, RZ, 0xc0, !PT ;  /* 0x000000ff06067812 */ /* 0x000fc600078ec0ff */
[----:B------:R-:W-:Y:S02]  /*0240*/  VIADD R12, R7, 0xffffffff ;  /* 0xffffffff070c7836 */ /* 0x000fe40000000000 */
[----:B------:R-:W-:-:S03]  /*0250*/  VIADD R11, R6, 0xffffffff ;  /* 0xffffffff060b7836 */ /* 0x000fc60000000000 */
[----:B------:R-:W-:-:S04]  /*0260*/  ISETP.GT.U32.AND P0, PT, R12, 0xfd, PT ;  /* 0x000000fd0c00780c */ /* 0x000fc80003f04070 */
[----:B------:R-:W-:-:S13]  /*0270*/  ISETP.GT.U32.OR P0, PT, R11, 0xfd, P0 ;  /* 0x000000fd0b00780c */ /* 0x000fda0000704470 */
[----:B------:R-:W-:Y:S01]  /*0280*/  @!P0 IMAD.MOV.U32 R10, RZ, RZ, RZ ;  /* 0x000000ffff0a8224 */ /* 0x000fe200078e00ff */
[----:B------:R-:W-:Y:S06]  /*0290*/  @!P0 BRA `(.L_x_3) ;  /* 0x00000000005c8947 */ /* 0x000fec0003800000 */
[----:B------:R-:W-:Y:S02]  /*02a0*/  FSETP.GTU.FTZ.AND P0, PT, |R0|, +INF , PT ;  /* 0x7f8000000000780b */ /* 0x000fe40003f1c200 */
[----:B------:R-:W-:-:S04]  /*02b0*/  FSETP.GTU.FTZ.AND P1, PT, |R3|, +INF , PT ;  /* 0x7f8000000300780b */ /* 0x000fc80003f3c200 */
[----:B------:R-:W-:-:S13]  /*02c0*/  PLOP3.LUT P0, PT, P0, P1, PT, 0xf8, 0x8f ;  /* 0x00000000008f781c */ /* 0x000fda0000703f70 */
[----:B------:R-:W-:Y:S05]  /*02d0*/  @P0 BRA `(.L_x_4) ;  /* 0x00000004004c0947 */ /* 0x000fea0003800000 */
[----:B------:R-:W-:-:S13]  /*02e0*/  LOP3.LUT P0, RZ, R9, 0x7fffffff, R8, 0xc8, !PT ;  /* 0x7fffffff09ff7812 */ /* 0x000fda000780c808 */
[----:B------:R-:W-:Y:S05]  /*02f0*/  @!P0 BRA `(.L_x_5) ;  /* 0x00000004003c8947 */ /* 0x000fea0003800000 */
[C---:B------:R-:W-:Y:S02]  /*0300*/  FSETP.NEU.FTZ.AND P2, PT, |R0|.reuse, +INF , PT ;  /* 0x7f8000000000780b */ /* 0x040fe40003f5d200 */
[----:B------:R-:W-:Y:S02]  /*0310*/  FSETP.NEU.FTZ.AND P1, PT, |R3|, +INF , PT ;  /* 0x7f8000000300780b */ /* 0x000fe40003f3d200 */
[----:B------:R-:W-:-:S11]  /*0320*/  FSETP.NEU.FTZ.AND P0, PT, |R0|, +INF , PT ;  /* 0x7f8000000000780b */ /* 0x000fd60003f1d200 */
[----:B------:R-:W-:Y:S05]  /*0330*/  @!P1 BRA !P2, `(.L_x_5) ;  /* 0x00000004002c9947 */ /* 0x000fea0005000000 */
[----:B------:R-:W-:-:S04]  /*0340*/  LOP3.LUT P2, RZ, R8, 0x7fffffff, RZ, 0xc0, !PT ;  /* 0x7fffffff08ff7812 */ /* 0x000fc8000784c0ff */
[----:B------:R-:W-:-:S13]  /*0350*/  PLOP3.LUT P1, PT, P1, P2, PT, 0x2f, 0xf2 ;  /* 0x0000000000f2781c */ /* 0x000fda0000f24577 */
[----:B------:R-:W-:Y:S05]  /*0360*/  @P1 BRA `(.L_x_6) ;  /* 0x0000000400181947 */ /* 0x000fea0003800000 */
[----:B------:R-:W-:-:S04]  /*0370*/  LOP3.LUT P1, RZ, R9, 0x7fffffff, RZ, 0xc0, !PT ;  /* 0x7fffffff09ff7812 */ /* 0x000fc8000782c0ff */
[----:B------:R-:W-:-:S13]  /*0380*/  PLOP3.LUT P0, PT, P0, P1, PT, 0x2f, 0xf2 ;  /* 0x0000000000f2781c */ /* 0x000fda0000702577 */
[----:B------:R-:W-:Y:S05]  /*0390*/  @P0 BRA `(.L_x_7) ;  /* 0x0000000400000947 */ /* 0x000fea0003800000 */
[----:B------:R-:W-:Y:S02]  /*03a0*/  ISETP.GE.AND P0, PT, R11, RZ, PT ;  /* 0x000000ff0b00720c */ /* 0x000fe40003f06270 */
[----:B------:R-:W-:-:S11]  /*03b0*/  ISETP.GE.AND P1, PT, R12, RZ, PT ;  /* 0x000000ff0c00720c */ /* 0x000fd60003f26270 */
[----:B------:R-:W-:Y:S02]  /*03c0*/  @P0 IMAD.MOV.U32 R10, RZ, RZ, RZ ;  /* 0x000000ffff0a0224 */ /* 0x000fe400078e00ff */
[----:B------:R-:W-:Y:S01]  /*03d0*/  @!P0 FFMA R8, R0, 1.84467440737095516160e+19, RZ ;  /* 0x5f80000000088823 */ /* 0x000fe200000000ff */
[----:B------:R-:W-:Y:S02]  /*03e0*/  @!P0 IMAD.MOV.U32 R10, RZ, RZ, -0x40 ;  /* 0xffffffc0ff0a8424 */ /* 0x000fe400078e00ff */
[----:B------:R-:W-:Y:S02]  /*03f0*/  @!P1 FFMA R9, R3, 1.84467440737095516160e+19, RZ ;  /* 0x5f80000003099823 */ /* 0x000fe400000000ff */
[----:B------:R-:W-:-:S07]  /*0400*/  @!P1 VIADD R10, R10, 0x40 ;  /* 0x000000400a0a9836 */ /* 0x000fce0000000000 */
.L_x_3:
[----:B------:R-:W-:Y:S01]  /*0410*/  LEA R0, R7, 0xc0800000, 0x17 ;  /* 0xc080000007007811 */ /* 0x000fe200078eb8ff */
[----:B------:R-:W-:Y:S01]  /*0420*/  VIADD R6, R6, 0xffffff81 ;  /* 0xffffff8106067836 */ /* 0x000fe20000000000 */
[----:B------:R-:W-:Y:S03]  /*0430*/  BSSY.RECONVERGENT B2, `(.L_x_8) ;  /* 0x0000035000027945 */ /* 0x000fe60003800200 */
[----:B------:R-:W-:Y:S01]  /*0440*/  IMAD.IADD R9, R9, 0x1, -R0 ;  /* 0x0000000109097824 */ /* 0x000fe200078e0a00 */
[C---:B------:R-:W-:Y:S01]  /*0450*/  IADD3 R7, PT, PT, R6.reuse, 0x7f, -R7 ;  /* 0x0000007f06077810 */ /* 0x040fe20007ffe807 */
[----:B------:R-:W-:Y:S02]  /*0460*/  IMAD R0, R6, -0x800000, R8 ;  /* 0xff80000006007824 */ /* 0x000fe400078e0208 */
[----:B------:R-:W0:Y:S01]  /*0470*/  MUFU.RCP R3, R9 ;  /* 0x0000000900037308 */ /* 0x000e220000001000 */
[----:B------:R-:W-:Y:S01]  /*0480*/  FADD.FTZ R11, -R9, -RZ ;  /* 0x800000ff090b7221 */ /* 0x000fe20000010100 */
[----:B------:R-:W-:-:S03]  /*0490*/  IMAD.IADD R7, R7, 0x1, R10 ;  /* 0x0000000107077824 */ /* 0x000fc600078e020a */
[----:B0-----:R-:W-:-:S04]  /*04a0*/  FFMA R12, R3, R11, 1 ;  /* 0x3f800000030c7423 */ /* 0x001fc8000000000b */
[----:B------:R-:W-:-:S04]  /*04b0*/  FFMA R12, R3, R12, R3 ;  /* 0x0000000c030c7223 */ /* 0x000fc80000000003 */
[----:B------:R-:W-:-:S04]  /*04c0*/  FFMA R3, R0, R12, RZ ;  /* 0x0000000c00037223 */ /* 0x000fc800000000ff */
[----:B------:R-:W-:-:S04]  /*04d0*/  FFMA R8, R11, R3, R0 ;  /* 0x000000030b087223 */ /* 0x000fc80000000000 */
[----:B------:R-:W-:-:S04]  /*04e0*/  FFMA R13, R12, R8, R3 ;  /* 0x000000080c0d7223 */ /* 0x000fc80000000003 */
[----:B------:R-:W-:-:S04]  /*04f0*/  FFMA R8, R11, R13, R0 ;  /* 0x0000000d0b087223 */ /* 0x000fc80000000000 */
[----:B------:R-:W-:-:S05]  /*0500*/  FFMA R0, R12, R8, R13 ;  /* 0x000000080c007223 */ /* 0x000fca000000000d */
[----:B------:R-:W-:-:S04]  /*0510*/  SHF.R.U32.HI R3, RZ, 0x17, R0 ;  /* 0x00000017ff037819 */ /* 0x000fc80000011600 */
[----:B------:R-:W-:-:S05]  /*0520*/  LOP3.LUT R3, R3, 0xff, RZ, 0xc0, !PT ;  /* 0x000000ff03037812 */ /* 0x000fca00078ec0ff */
[----:B------:R-:W-:-:S04]  /*0530*/  IMAD.IADD R9, R3, 0x1, R7 ;  /* 0x0000000103097824 */ /* 0x000fc800078e0207 */
[----:B------:R-:W-:-:S05]  /*0540*/  VIADD R3, R9, 0xffffffff ;  /* 0xffffffff09037836 */ /* 0x000fca0000000000 */
[----:B------:R-:W-:-:S13]  /*0550*/  ISETP.GE.U32.AND P0, PT, R3, 0xfe, PT ;  /* 0x000000fe0300780c */ /* 0x000fda0003f06070 */
[----:B------:R-:W-:Y:S05]  /*0560*/  @!P0 BRA `(.L_x_9) ;  /* 0x0000000000808947 */ /* 0x000fea0003800000 */
[----:B------:R-:W-:-:S13]  /*0570*/  ISETP.GT.AND P0, PT, R9, 0xfe, PT ;  /* 0x000000fe0900780c */ /* 0x000fda0003f04270 */
[----:B------:R-:W-:Y:S05]  /*0580*/  @P0 BRA `(.L_x_10) ;  /* 0x00000000006c0947 */ /* 0x000fea0003800000 */
[----:B------:R-:W-:-:S13]  /*0590*/  ISETP.GE.AND P0, PT, R9, 0x1, PT ;  /* 0x000000010900780c */ /* 0x000fda0003f06270 */
[----:B------:R-:W-:Y:S05]  /*05a0*/  @P0 BRA `(.L_x_11) ;  /* 0x0000000000740947 */ /* 0x000fea0003800000 */
[----:B------:R-:W-:Y:S02]  /*05b0*/  ISETP.GE.AND P0, PT, R9, -0x18, PT ;  /* 0xffffffe80900780c */ /* 0x000fe40003f06270 */
[----:B------:R-:W-:-:S11]  /*05c0*/  LOP3.LUT R0, R0, 0x80000000, RZ, 0xc0, !PT ;  /* 0x8000000000007812 */ /* 0x000fd600078ec0ff */
[----:B------:R-:W-:Y:S05]  /*05d0*/  @!P0 BRA `(.L_x_11) ;  /* 0x0000000000688947 */ /* 0x000fea0003800000 */
[CCC-:B------:R-:W-:Y:S01]  /*05e0*/  FFMA.RZ R3, R12.reuse, R8.reuse, R13.reuse ;  /* 0x000000080c037223 */ /* 0x1c0fe2000000c00d */
[CCC-:B------:R-:W-:Y:S01]  /*05f0*/  FFMA.RM R6, R12.reuse, R8.reuse, R13.reuse ;  /* 0x000000080c067223 */ /* 0x1c0fe2000000400d */
[C---:B------:R-:W-:Y:S02]  /*0600*/  ISETP.NE.AND P2, PT, R9.reuse, RZ, PT ;  /* 0x000000ff0900720c */ /* 0x040fe40003f45270 */
[----:B------:R-:W-:Y:S02]  /*0610*/  ISETP.NE.AND P1, PT, R9, RZ, PT ;  /* 0x000000ff0900720c */ /* 0x000fe40003f25270 */
[----:B------:R-:W-:Y:S01]  /*0620*/  LOP3.LUT R7, R3, 0x7fffff, RZ, 0xc0, !PT ;  /* 0x007fffff03077812 */ /* 0x000fe200078ec0ff */
[----:B------:R-:W-:Y:S01]  /*0630*/  FFMA.RP R3, R12, R8, R13 ;  /* 0x000000080c037223 */ /* 0x000fe2000000800d */
[----:B------:R-:W-:Y:S02]  /*0640*/  VIADD R8, R9, 0x20 ;  /* 0x0000002009087836 */ /* 0x000fe40000000000 */
[----:B------:R-:W-:Y:S01]  /*0650*/  LOP3.LUT R7, R7, 0x800000, RZ, 0xfc, !PT ;  /* 0x0080000007077812 */ /* 0x000fe200078efcff */
[----:B------:R-:W-:Y:S01]  /*0660*/  IMAD.MOV R9, RZ, RZ, -R9 ;  /* 0x000000ffff097224 */ /* 0x000fe200078e0a09 */
[----:B------:R-:W-:-:S02]  /*0670*/  FSETP.NEU.FTZ.AND P0, PT, R3, R6, PT ;  /* 0x000000060300720b */ /* 0x000fc40003f1d000 */
[----:B------:R-:W-:Y:S02]  /*0680*/  SHF.L.U32 R8, R7, R8, RZ ;  /* 0x0000000807087219 */ /* 0x000fe400000006ff */
[----:B------:R-:W-:Y:S02]  /*0690*/  SEL R6, R9, RZ, P2 ;  /* 0x000000ff09067207 */ /* 0x000fe40001000000 */
[----:B------:R-:W-:Y:S02]  /*06a0*/  ISETP.NE.AND P1, PT, R8, RZ, P1 ;  /* 0x000000ff0800720c */ /* 0x000fe40000f25270 */
[----:B------:R-:W-:Y:S02]  /*06b0*/  SHF.R.U32.HI R6, RZ, R6, R7 ;  /* 0x00000006ff067219 */ /* 0x000fe40000011607 */
[----:B------:R-:W-:Y:S02]  /*06c0*/  PLOP3.LUT P0, PT, P0, P1, PT, 0xf8, 0x8f ;  /* 0x00000000008f781c */ /* 0x000fe40000703f70 */
[----:B------:R-:W-:-:S02]  /*06d0*/  SHF.R.U32.HI R8, RZ, 0x1, R6 ;  /* 0x00000001ff087819 */ /* 0x000fc40000011606 */
[----:B------:R-:W-:-:S04]  /*06e0*/  SEL R3, RZ, 0x1, !P0 ;  /* 0x00000001ff037807 */ /* 0x000fc80004000000 */
[----:B------:R-:W-:-:S04]  /*06f0*/  LOP3.LUT R3, R3, 0x1, R8, 0xf8, !PT ;  /* 0x0000000103037812 */ /* 0x000fc800078ef808 */
[----:B------:R-:W-:-:S05]  /*0700*/  LOP3.LUT R3, R3, R6, RZ, 0xc0, !PT ;  /* 0x0000000603037212 */ /* 0x000fca00078ec0ff */
[----:B------:R-:W-:-:S05]  /*0710*/  IMAD.IADD R3, R8, 0x1, R3 ;  /* 0x0000000108037824 */ /* 0x000fca00078e0203 */
[----:B------:R-:W-:Y:S01]  /*0720*/  LOP3.LUT R0, R3, R0, RZ, 0xfc, !PT ;  /* 0x0000000003007212 */ /* 0x000fe200078efcff */
[----:B------:R-:W-:Y:S06]  /*0730*/  BRA `(.L_x_11) ;  /* 0x0000000000107947 */ /* 0x000fec0003800000 */
.L_x_10:
[----:B------:R-:W-:-:S04]  /*0740*/  LOP3.LUT R0, R0, 0x80000000, RZ, 0xc0, !PT ;  /* 0x8000000000007812 */ /* 0x000fc800078ec0ff */
[----:B------:R-:W-:Y:S01]  /*0750*/  LOP3.LUT R0, R0, 0x7f800000, RZ, 0xfc, !PT ;  /* 0x7f80000000007812 */ /* 0x000fe200078efcff */
[----:B------:R-:W-:Y:S06]  /*0760*/  BRA `(.L_x_11) ;  /* 0x0000000000047947 */ /* 0x000fec0003800000 */
.L_x_9:
[----:B------:R-:W-:-:S07]  /*0770*/  IMAD R0, R7, 0x800000, R0 ;  /* 0x0080000007007824 */ /* 0x000fce00078e0200 */
.L_x_11:
[----:B------:R-:W-:Y:S05]  /*0780*/  BSYNC.RECONVERGENT B2 ;  /* 0x0000000000027941 */ /* 0x000fea0003800200 */
.L_x_8:
[----:B------:R-:W-:Y:S05]  /*0790*/  BRA `(.L_x_12) ;  /* 0x0000000000207947 */ /* 0x000fea0003800000 */
.L_x_7:
[----:B------:R-:W-:-:S04]  /*07a0*/  LOP3.LUT R0, R9, 0x80000000, R8, 0x48, !PT ;  /* 0x8000000009007812 */ /* 0x000fc800078e4808 */
[----:B------:R-:W-:Y:S01]  /*07b0*/  LOP3.LUT R0, R0, 0x7f800000, RZ, 0xfc, !PT ;  /* 0x7f80000000007812 */ /* 0x000fe200078efcff */
[----:B------:R-:W-:Y:S06]  /*07c0*/  BRA `(.L_x_12) ;  /* 0x0000000000147947 */ /* 0x000fec0003800000 */
.L_x_6:
[----:B------:R-:W-:Y:S01]  /*07d0*/  LOP3.LUT R0, R9, 0x80000000, R8, 0x48, !PT ;  /* 0x8000000009007812 */ /* 0x000fe200078e4808 */
[----:B------:R-:W-:Y:S06]  /*07e0*/  BRA `(.L_x_12) ;  /* 0x00000000000c7947 */ /* 0x000fec0003800000 */
.L_x_5:
[----:B------:R-:W0:Y:S01]  /*07f0*/  MUFU.RSQ R0, -QNAN ;  /* 0xffc0000000007908 */ /* 0x000e220000001400 */
[----:B------:R-:W-:Y:S05]  /*0800*/  BRA `(.L_x_12) ;  /* 0x0000000000047947 */ /* 0x000fea0003800000 */
.L_x_4:
[----:B------:R-:W-:-:S07]  /*0810*/  FADD.FTZ R0, R0, R3 ;  /* 0x0000000300007221 */ /* 0x000fce0000010000 */
.L_x_12:
[----:B------:R-:W-:Y:S05]  /*0820*/  BSYNC.RECONVERGENT B1 ;  /* 0x0000000000017941 */ /* 0x000fea0003800200 */
.L_x_2:
[----:B------:R-:W-:-:S04]  /*0830*/  IMAD.MOV.U32 R3, RZ, RZ, 0x0 ;  /* 0x00000000ff037424 */ /* 0x000fc800078e00ff */
[----:B0-----:R-:W-:Y:S05]  /*0840*/  RET.REL.NODEC R2 `(_Z12scale_kernelPfii) ;  /* 0xfffffff402ec7950 */ /* 0x001fea0003c3ffff */
.L_x_13:
[----:B------:R-:W-:-:S00]  /*0850*/  BRA `(.L_x_13) ;  /* 0xfffffffc00fc7947 */ /* 0x000fc0000383ffff */
[----:B------:R-:W-:-:S00]  /*0860*/  NOP ;  /* 0x0000000000007918 */ /* 0x000fc00000000000 */
        /* <DEDUP_REMOVED lines=9> */
.L_x_90:


//--------------------- .text._Z18update_bias_kernelPfS_fi --------------------------
	.section	.text._Z18update_bias_kernelPfS_fi,"ax",@progbits
	.align	128
        .global         _Z18update_bias_kernelPfS_fi
        .type           _Z18update_bias_kernelPfS_fi,@function
        .size           _Z18update_bias_kernelPfS_fi,(.L_x_94 - _Z18update_bias_kernelPfS_fi)
        .other          _Z18update_bias_kernelPfS_fi,@"STO_CUDA_ENTRY STV_DEFAULT"
_Z18update_bias_kernelPfS_fi:
.text._Z18update_bias_kernelPfS_fi:
        /* <DEDUP_REMOVED lines=10> */
[----:B------:R-:W2:Y:S06]  /*00a0*/  LDCU UR6, c[0x0][0x390] ;  /* 0x00007200ff0677ac */ /* 0x000eac0008000800 */
[----:B------:R-:W3:Y:S01]  /*00b0*/  LDC.64 R4, c[0x0][0x380] ;  /* 0x0000e000ff047b82 */ /* 0x000ee20000000a00 */
[----:B0-----:R-:W-:-:S06]  /*00c0*/  IMAD.WIDE R2, R7, 0x4, R2 ;  /* 0x0000000407027825 */ /* 0x001fcc00078e0202 */
[----:B-1----:R-:W2:Y:S01]  /*00d0*/  LDG.E R2, desc[UR4][R2.64] ;  /* 0x0000000402027981 */ /* 0x002ea2000c1e1900 */
[----:B---3--:R-:W-:-:S05]  /*00e0*/  IMAD.WIDE R4, R7, 0x4, R4 ;  /* 0x0000000407047825 */ /* 0x008fca00078e0204 */
[----:B------:R-:W2:Y:S02]  /*00f0*/  LDG.E R7, desc[UR4][R4.64] ;  /* 0x0000000404077981 */ /* 0x000ea4000c1e1900 */
[----:B--2---:R-:W-:-:S05]  /*0100*/  FFMA R7, -R2, UR6, R7 ;  /* 0x0000000602077c23 */ /* 0x004fca0008000107 */
[----:B------:R-:W-:Y:S01]  /*0110*/  STG.E desc[UR4][R4.64], R7 ;  /* 0x0000000704007986 */ /* 0x000fe2000c101904 */
[----:B------:R-:W-:Y:S05]  /*0120*/  EXIT ;  /* 0x000000000000794d */ /* 0x000fea0003800000 */
.L_x_14:
        /* <DEDUP_REMOVED lines=13> */
.L_x_94:


//--------------------- .text._Z24update_parameters_kernelPfS_fi --------------------------
	.section	.text._Z24update_parameters_kernelPfS_fi,"ax",@progbits
	.align	128
        .global         _Z24update_parameters_kernelPfS_fi
        .type           _Z24update_parameters_kernelPfS_fi,@function
        .size           _Z24update_parameters_kernelPfS_fi,(.L_x_95 - _Z24update_parameters_kernelPfS_fi)
        .other          _Z24update_parameters_kernelPfS_fi,@"STO_CUDA_ENTRY STV_DEFAULT"
_Z24update_parameters_kernelPfS_fi:
.text._Z24update_parameters_kernelPfS_fi:
        /* <DEDUP_REMOVED lines=19> */
.L_x_15:
        /* <DEDUP_REMOVED lines=13> */
.L_x_95:


//--------------------- .text._Z18compute_dZ1_kernelPfS_S_S_iii --------------------------
	.section	.text._Z18compute_dZ1_kernelPfS_S_S_iii,"ax",@progbits
	.align	128
        .global         _Z18compute_dZ1_kernelPfS_S_S_iii
        .type           _Z18compute_dZ1_kernelPfS_S_S_iii,@function
        .size           _Z18compute_dZ1_kernelPfS_S_S_iii,(.L_x_96 - _Z18compute_dZ1_kernelPfS_S_S_iii)
        .other          _Z18compute_dZ1_kernelPfS_S_S_iii,@"STO_CUDA_ENTRY STV_DEFAULT"
_Z18compute_dZ1_kernelPfS_S_S_iii:
.text._Z18compute_dZ1_kernelPfS_S_S_iii:
[----:B------:R-:W-:Y:S01]  /*0000*/  LDC R1, c[0x0][0x37c] ;  /* 0x0000df00ff017b82 */ /* 0x000fe20000000800 */
[----:B------:R-:W0:Y:S07]  /*0010*/  S2R R0, SR_TID.X ;  /* 0x0000000000007919 */ /* 0x000e2e0000002100 */
[----:B------:R-:W0:Y:S08]  /*0020*/  LDC.64 R12, c[0x0][0x3a0] ;  /* 0x0000e800ff0c7b82 */ /* 0x000e300000000a00 */
[----:B------:R-:W1:Y:S01]  /*0030*/  S2UR UR4, SR_CTAID.X ;  /* 0x00000000000479c3 */ /* 0x000e620000002500 */
[----:B0-----:R-:W-:-:S04]  /*0040*/  ISETP.GE.AND P0, PT, R0, R13, PT ;  /* 0x0000000d0000720c */ /* 0x001fc80003f06270 */
[----:B-1----:R-:W-:-:S13]  /*0050*/  ISETP.LE.OR P0, PT, R12, UR4, P0 ;  /* 0x000000040c007c0c */ /* 0x002fda0008703670 */
[----:B------:R-:W-:Y:S05]  /*0060*/  @P0 EXIT ;  /* 0x000000000000094d */ /* 0x000fea0003800000 */
[----:B------:R-:W0:Y:S01]  /*0070*/  LDC R7, c[0x0][0x3a8] ;  /* 0x0000ea00ff077b82 */ /* 0x000e220000000800 */
[----:B------:R-:W1:Y:S01]  /*0080*/  LDCU.64 UR6, c[0x0][0x358] ;  /* 0x00006b00ff0677ac */ /* 0x000e620008000a00 */
[----:B------:R-:W-:Y:S01]  /*0090*/  HFMA2 R10, -RZ, RZ, 0, 0 ;  /* 0x00000000ff0a7431 */ /* 0x000fe200000001ff */
[----:B0-----:R-:W-:-:S13]  /*00a0*/  ISETP.GE.AND P0, PT, R7, 0x1, PT ;  /* 0x000000010700780c */ /* 0x001fda0003f06270 */
[----:B-1----:R-:W-:Y:S05]  /*00b0*/  @!P0 BRA `(.L_x_16) ;  /* 0x0000000800d48947 */ /* 0x002fea0003800000 */
[C---:B------:R-:W-:Y:S01]  /*00c0*/  ISETP.GE.U32.AND P1, PT, R7.reuse, 0x10, PT ;  /* 0x000000100700780c */ /* 0x040fe20003f26070 */
[C---:B------:R-:W-:Y:S01]  /*00d0*/  IMAD R6, R7.reuse, UR4, RZ ;  /* 0x0000000407067c24 */ /* 0x040fe2000f8e02ff */
[----:B------:R-:W-:Y:S01]  /*00e0*/  LOP3.LUT R22, R7, 0xf, RZ, 0xc0, !PT ;  /* 0x0000000f07167812 */ /* 0x000fe200078ec0ff */
[----:B------:R-:W-:Y:S01]  /*00f0*/  IMAD R8, R0, R7, RZ ;  /* 0x0000000700087224 */ /* 0x000fe200078e02ff */
[----:B------:R-:W-:Y:S01]  /*0100*/  MOV R9, RZ ;  /* 0x000000ff00097202 */ /* 0x000fe20000000f00 */
[----:B------:R-:W-:Y:S01]  /*0110*/  IMAD.MOV.U32 R10, RZ, RZ, RZ ;  /* 0x000000ffff0a7224 */ /* 0x000fe200078e00ff */
[----:B------:R-:W-:-:S07]  /*0120*/  ISETP.NE.AND P0, PT, R22, RZ, PT ;  /* 0x000000ff1600720c */ /* 0x000fce0003f05270 */
[----:B------:R-:W-:Y:S06]  /*0130*/  @!P1 BRA `(.L_x_17) ;  /* 0x0000000400109947 */ /* 0x000fec0003800000 */
[----:B------:R-:W0:Y:S01]  /*0140*/  LDC.64 R2, c[0x0][0x380] ;  /* 0x0000e000ff027b82 */ /* 0x000e220000000a00 */
[----:B------:R-:W-:Y:S01]  /*0150*/  LOP3.LUT R9, R7, 0x7ffffff0, RZ, 0xc0, !PT ;  /* 0x7ffffff007097812 */ /* 0x000fe200078ec0ff */
[----:B------:R-:W-:-:S03]  /*0160*/  IMAD.MOV.U32 R10, RZ, RZ, RZ ;  /* 0x000000ffff0a7224 */ /* 0x000fc600078e00ff */
[----:B------:R-:W-:-:S03]  /*0170*/  IADD3 R11, PT, PT, -R9, RZ, RZ ;  /* 0x000000ff090b7210 */ /* 0x000fc60007ffe1ff */
[----:B------:R-:W1:Y:S01]  /*0180*/  LDC.64 R4, c[0x0][0x388] ;  /* 0x0000e200ff047b82 */ /* 0x000e620000000a00 */
[----:B0-----:R-:W-:-:S03]  /*0190*/  IMAD.WIDE.U32 R2, R6, 0x4, R2 ;  /* 0x0000000406027825 */ /* 0x001fc600078e0002 */
[----:B------:R-:W-:Y:S01]  /*01a0*/  IADD3 R15, P1, PT, R2, 0x20, RZ ;  /* 0x00000020020f7810 */ /* 0x000fe20007f3e0ff */
[----:B-1----:R-:W-:-:S04]  /*01b0*/  IMAD.WIDE.U32 R4, R8, 0x4, R4 ;  /* 0x0000000408047825 */ /* 0x002fc800078e0004 */
[----:B------:R-:W-:Y:S01]  /*01c0*/  IMAD.X R12, RZ, RZ, R3, P1 ;  /* 0x000000ffff0c7224 */ /* 0x000fe200008e0603 */
[----:B------:R-:W-:-:S04]  /*01d0*/  IADD3 R2, P2, PT, R4, 0x20, RZ ;  /* 0x0000002004027810 */ /* 0x000fc80007f5e0ff */
[----:B------:R-:W-:-:S09]  /*01e0*/  IADD3.X R3, PT, PT, RZ, R5, RZ, P2, !PT ;  /* 0x00000005ff037210 */ /* 0x000fd200017fe4ff */
.L_x_18:
[----:B------:R-:W-:Y:S01]  /*01f0*/  IMAD.MOV.U32 R4, RZ, RZ, R15 ;  /* 0x000000ffff047224 */ /* 0x000fe200078e000f */
[----:B------:R-:W-:Y:S01]  /*0200*/  MOV R5, R12 ;  /* 0x0000000c00057202 */ /* 0x000fe20000000f00 */
[----:B------:R-:W2:Y:S04]  /*0210*/  LDG.E R16, desc[UR6][R2.64+-0x20] ;  /* 0xffffe00602107981 */ /* 0x000ea8000c1e1900 */
[----:B------:R-:W2:Y:S04]  /*0220*/  LDG.E R15, desc[UR6][R4.64+-0x20] ;  /* 0xffffe006040f7981 */ /* 0x000ea8000c1e1900 */
[----:B------:R-:W3:Y:S04]  /*0230*/  LDG.E R24, desc[UR6][R4.64+-0x1c] ;  /* 0xffffe40604187981 */ /* 0x000ee8000c1e1900 */
[----:B------:R-:W3:Y:S04]  /*0240*/  LDG.E R26, desc[UR6][R2.64+-0x1c] ;  /* 0xffffe406021a7981 */ /* 0x000ee8000c1e1900 */
[----:B------:R-:W4:Y:S04]  /*0250*/  LDG.E R12, desc[UR6][R4.64+-0x18] ;  /* 0xffffe806040c7981 */ /* 0x000f28000c1e1900 */
[----:B------:R-:W4:Y:S04]  /*0260*/  LDG.E R17, desc[UR6][R2.64+-0x18] ;  /* 0xffffe80602117981 */ /* 0x000f28000c1e1900 */
[----:B------:R-:W5:Y:S04]  /*0270*/  LDG.E R14, desc[UR6][R4.64+-0x14] ;  /* 0xffffec06040e7981 */ /* 0x000f68000c1e1900 */
[----:B------:R-:W5:Y:S04]  /*0280*/  LDG.E R19, desc[UR6][R2.64+-0x14] ;  /* 0xffffec0602137981 */ /* 0x000f68000c1e1900 */
[----:B------:R-:W5:Y:S04]  /*0290*/  LDG.E R20, desc[UR6][R4.64+-0x10] ;  /* 0xfffff00604147981 */ /* 0x000f68000c1e1900 */
[----:B------:R-:W5:Y:S04]  /*02a0*/  LDG.E R25, desc[UR6][R2.64+-0x10] ;  /* 0xfffff00602197981 */ /* 0x000f68000c1e1900 */
[----:B------:R-:W5:Y:S04]  /*02b0*/  LDG.E R18, desc[UR6][R4.64+-0xc] ;  /* 0xfffff40604127981 */ /* 0x000f68000c1e1900 */
[----:B------:R-:W5:Y:S04]  /*02c0*/  LDG.E R23, desc[UR6][R2.64+-0xc] ;  /* 0xfffff40602177981 */ /* 0x000f68000c1e1900 */
[----:B------:R-:W5:Y:S01]  /*02d0*/  LDG.E R21, desc[UR6][R2.64+-0x8] ;  /* 0xfffff80602157981 */ /* 0x000f62000c1e1900 */
[----:B--2---:R-:W-:-:S03]  /*02e0*/  FFMA R15, R15, R16, R10 ;  /* 0x000000100f0f7223 */ /* 0x004fc6000000000a */
[----:B------:R-:W2:Y:S04]  /*02f0*/  LDG.E R16, desc[UR6][R4.64+-0x8] ;  /* 0xfffff80604107981 */ /* 0x000ea8000c1e1900 */
[----:B------:R-:W2:Y:S01]  /*0300*/  LDG.E R10, desc[UR6][R4.64+-0x4] ;  /* 0xfffffc06040a7981 */ /* 0x000ea2000c1e1900 */
[----:B---3--:R-:W-:-:S03]  /*0310*/  FFMA R27, R24, R26, R15 ;  /* 0x0000001a181b7223 */ /* 0x008fc6000000000f */
[----:B------:R-:W3:Y:S01]  /*0320*/  LDG.E R15, desc[UR6][R2.64+-0x4] ;  /* 0xfffffc06020f7981 */ /* 0x000ee2000c1e1900 */
[----:B----4-:R-:W-:-:S03]  /*0330*/  FFMA R27, R12, R17, R27 ;  /* 0x000000110c1b7223 */ /* 0x010fc6000000001b */
[----:B------:R-:W4:Y:S04]  /*0340*/  LDG.E R12, desc[UR6][R4.64] ;  /* 0x00000006040c7981 */ /* 0x000f28000c1e1900 */
[----:B------:R-:W4:Y:S01]  /*0350*/  LDG.E R17, desc[UR6][R2.64] ;  /* 0x0000000602117981 */ /* 0x000f22000c1e1900 */
[----:B-----5:R-:W-:-:S03]  /*0360*/  FFMA R27, R14, R19, R27 ;  /* 0x000000130e1b7223 */ /* 0x020fc6000000001b */
[----:B------:R-:W5:Y:S04]  /*0370*/  LDG.E R14, desc[UR6][R4.64+0x4] ;  /* 0x00000406040e7981 */ /* 0x000f68000c1e1900 */
[----:B------:R-:W5:Y:S01]  /*0380*/  LDG.E R19, desc[UR6][R2.64+0x4] ;  /* 0x0000040602137981 */ /* 0x000f62000c1e1900 */
[----:B------:R-:W-:-:S03]  /*0390*/  FFMA R27, R20, R25, R27 ;  /* 0x00000019141b7223 */ /* 0x000fc6000000001b */
[----:B------:R-:W5:Y:S04]  /*03a0*/  LDG.E R25, desc[UR6][R4.64+0x8] ;  /* 0x0000080604197981 */ /* 0x000f68000c1e1900 */
[----:B------:R-:W5:Y:S01]  /*03b0*/  LDG.E R20, desc[UR6][R2.64+0x8] ;  /* 0x0000080602147981 */ /* 0x000f62000c1e1900 */
[----:B------:R-:W-:-:S03]  /*03c0*/  FFMA R27, R18, R23, R27 ;  /* 0x00000017121b7223 */ /* 0x000fc6000000001b */
[----:B------:R-:W5:Y:S04]  /*03d0*/  LDG.E R18, desc[UR6][R4.64+0xc] ;  /* 0x00000c0604127981 */ /* 0x000f68000c1e1900 */
[----:B------:R-:W5:Y:S01]  /*03e0*/  LDG.E R23, desc[UR6][R2.64+0xc] ;  /* 0x00000c0602177981 */ /* 0x000f62000c1e1900 */
[----:B--2---:R-:W-:-:S03]  /*03f0*/  FFMA R27, R16, R21, R27 ;  /* 0x00000015101b7223 */ /* 0x004fc6000000001b */
[----:B------:R-:W2:Y:S04]  /*0400*/  LDG.E R16, desc[UR6][R4.64+0x10] ;  /* 0x0000100604107981 */ /* 0x000ea8000c1e1900 */
[----:B------:R-:W2:Y:S01]  /*0410*/  LDG.E R21, desc[UR6][R2.64+0x10] ;  /* 0x0000100602157981 */ /* 0x000ea2000c1e1900 */
[----:B---3--:R-:W-:-:S03]  /*0420*/  FFMA R27, R10, R15, R27 ;  /* 0x0000000f0a1b7223 */ /* 0x008fc6000000001b */
[----:B------:R-:W3:Y:S04]  /*0430*/  LDG.E R10, desc[UR6][R4.64+0x14] ;  /* 0x00001406040a7981 */ /* 0x000ee8000c1e1900 */
[----:B------:R-:W3:Y:S01]  /*0440*/  LDG.E R15, desc[UR6][R2.64+0x14] ;  /* 0x00001406020f7981 */ /* 0x000ee2000c1e1900 */
[----:B----4-:R-:W-:-:S03]  /*0450*/  FFMA R27, R12, R17, R27 ;  /* 0x000000110c1b7223 */ /* 0x010fc6000000001b */
[----:B------:R-:W4:Y:S04]  /*0460*/  LDG.E R17, desc[UR6][R4.64+0x18] ;  /* 0x0000180604117981 */ /* 0x000f28000c1e1900 */
[----:B------:R-:W4:Y:S01]  /*0470*/  LDG.E R12, desc[UR6][R2.64+0x18] ;  /* 0x00001806020c7981 */ /* 0x000f22000c1e1900 */
[----:B-----5:R-:W-:-:S03]  /*0480*/  FFMA R24, R14, R19, R27 ;  /* 0x000000130e187223 */ /* 0x020fc6000000001b */
[----:B------:R-:W5:Y:S04]  /*0490*/  LDG.E R14, desc[UR6][R4.64+0x1c] ;  /* 0x00001c06040e7981 */ /* 0x000f68000c1e1900 */
[----:B------:R0:W5:Y:S01]  /*04a0*/  LDG.E R19, desc[UR6][R2.64+0x1c] ;  /* 0x00001c0602137981 */ /* 0x000162000c1e1900 */
[----:B------:R-:W-:Y:S02]  /*04b0*/  VIADD R11, R11, 0x10 ;  /* 0x000000100b0b7836 */ /* 0x000fe40000000000 */
[----:B------:R-:W-:-:S03]  /*04c0*/  FFMA R25, R25, R20, R24 ;  /* 0x0000001419197223 */ /* 0x000fc60000000018 */
[----:B------:R-:W-:Y:S01]  /*04d0*/  ISETP.NE.AND P1, PT, R11, RZ, PT ;  /* 0x000000ff0b00720c */ /* 0x000fe20003f25270 */
[----:B------:R-:W-:Y:S01]  /*04e0*/  FFMA R23, R18, R23, R25 ;  /* 0x0000001712177223 */ /* 0x000fe20000000019 */
[----:B0-----:R-:W-:-:S05]  /*04f0*/  IADD3 R2, P3, PT, R2, 0x40, RZ ;  /* 0x0000004002027810 */ /* 0x001fca0007f7e0ff */
[----:B------:R-:W-:Y:S02]  /*0500*/  IMAD.X R3, RZ, RZ, R3, P3 ;  /* 0x000000ffff037224 */ /* 0x000fe400018e0603 */
[----:B--2---:R-:W-:-:S04]  /*0510*/  FFMA R21, R16, R21, R23 ;  /* 0x0000001510157223 */ /* 0x004fc80000000017 */
[----:B---3--:R-:W-:Y:S01]  /*0520*/  FFMA R10, R10, R15, R21 ;  /* 0x0000000f0a0a7223 */ /* 0x008fe20000000015 */
[----:B------:R-:W-:-:S03]  /*0530*/  IADD3 R15, P2, PT, R4, 0x40, RZ ;  /* 0x00000040040f7810 */ /* 0x000fc60007f5e0ff */
[----:B----4-:R-:W-:Y:S01]  /*0540*/  FFMA R17, R17, R12, R10 ;  /* 0x0000000c11117223 */ /* 0x010fe2000000000a */
[----:B------:R-:W-:-:S03]  /*0550*/  IADD3.X R12, PT, PT, RZ, R5, RZ, P2, !PT ;  /* 0x00000005ff0c7210 */ /* 0x000fc600017fe4ff */
[----:B-----5:R-:W-:Y:S01]  /*0560*/  FFMA R10, R14, R19, R17 ;  /* 0x000000130e0a7223 */ /* 0x020fe20000000011 */
[----:B------:R-:W-:Y:S06]  /*0570*/  @P1 BRA `(.L_x_18) ;  /* 0xfffffffc001c1947 */ /* 0x000fec000383ffff */
.L_x_17:
[----:B------:R-:W-:Y:S05]  /*0580*/  @!P0 BRA `(.L_x_16) ;  /* 0x0000000400a08947 */ /* 0x000fea0003800000 */
[----:B------:R-:W-:Y:S02]  /*0590*/  ISETP.GE.U32.AND P1, PT, R22, 0x8, PT ;  /* 0x000000081600780c */ /* 0x000fe40003f26070 */
[----:B------:R-:W-:-:S04]  /*05a0*/  LOP3.LUT R19, R7, 0x7, RZ, 0xc0, !PT ;  /* 0x0000000707137812 */ /* 0x000fc800078ec0ff */
[----:B------:R-:W-:-:S07]  /*05b0*/  ISETP.NE.AND P0, PT, R19, RZ, PT ;  /* 0x000000ff1300720c */ /* 0x000fce0003f05270 */
[----:B------:R-:W-:Y:S06]  /*05c0*/  @!P1 BRA `(.L_x_19) ;  /* 0x0000000000a49947 */ /* 0x000fec0003800000 */
[----:B------:R-:W0:Y:S01]  /*05d0*/  LDC.64 R16, c[0x0][0x380] ;  /* 0x0000e000ff107b82 */ /* 0x000e220000000a00 */
[CC--:B------:R-:W-:Y:S01]  /*05e0*/  IADD3 R11, P2, PT, R8.reuse, R9.reuse, RZ ;  /* 0x00000009080b7210 */ /* 0x0c0fe20007f5e0ff */
[----:B------:R-:W-:Y:S01]  /*05f0*/  IMAD.IADD R23, R8, 0x1, R9 ;  /* 0x0000000108177824 */ /* 0x000fe200078e0209 */
[CC--:B------:R-:W-:Y:S02]  /*0600*/  IADD3 R21, PT, PT, R6.reuse, R9.reuse, RZ ;  /* 0x0000000906157210 */ /* 0x0c0fe40007ffe0ff */
[----:B------:R-:W-:Y:S01]  /*0610*/  IADD3 R12, P1, PT, R6, R9, RZ ;  /* 0x00000009060c7210 */ /* 0x000fe20007f3e0ff */
[----:B------:R-:W-:Y:S02]  /*0620*/  IMAD.X R20, RZ, RZ, RZ, P2 ;  /* 0x000000ffff147224 */ /* 0x000fe400010e06ff */
[----:B------:R-:W1:Y:S01]  /*0630*/  LDC.64 R4, c[0x0][0x380] ;  /* 0x0000e000ff047b82 */ /* 0x000e620000000a00 */
[----:B------:R-:W-:-:S07]  /*0640*/  IADD3.X R18, PT, PT, RZ, RZ, RZ, P1, !PT ;  /* 0x000000ffff127210 */ /* 0x000fce0000ffe4ff */
[----:B------:R-:W2:Y:S08]  /*0650*/  LDC.64 R2, c[0x0][0x388] ;  /* 0x0000e200ff027b82 */ /* 0x000eb00000000a00 */
[----:B------:R-:W3:Y:S01]  /*0660*/  LDC.64 R14, c[0x0][0x388] ;  /* 0x0000e200ff0e7b82 */ /* 0x000ee20000000a00 */
[----:B0-----:R-:W-:-:S06]  /*0670*/  IMAD.WIDE.U32 R16, R21, 0x4, R16 ;  /* 0x0000000415107825 */ /* 0x001fcc00078e0010 */
[----:B------:R-:W4:Y:S01]  /*0680*/  LDG.E R17, desc[UR6][R16.64] ;  /* 0x0000000610117981 */ /* 0x000f22000c1e1900 */
[----:B-1----:R-:W-:-:S04]  /*0690*/  LEA R4, P1, R12, R4, 0x2 ;  /* 0x000000040c047211 */ /* 0x002fc800078210ff */
[----:B------:R-:W-:Y:S02]  /*06a0*/  LEA.HI.X R5, R12, R5, R18, 0x2, P1 ;  /* 0x000000050c057211 */ /* 0x000fe400008f1412 */
[----:B--2---:R-:W-:-:S03]  /*06b0*/  LEA R2, P2, R11, R2, 0x2 ;  /* 0x000000020b027211 */ /* 0x004fc600078410ff */
[----:B------:R-:W2:Y:S01]  /*06c0*/  LDG.E R26, desc[UR6][R4.64+0x4] ;  /* 0x00000406041a7981 */ /* 0x000ea2000c1e1900 */
[----:B------:R-:W-:-:S03]  /*06d0*/  LEA.HI.X R3, R11, R3, R20, 0x2, P2 ;  /* 0x000000030b037211 */ /* 0x000fc600010f1414 */
[----:B------:R-:W5:Y:S01]  /*06e0*/  LDG.E R22, desc[UR6][R4.64+0x8] ;  /* 0x0000080604167981 */ /* 0x000f62000c1e1900 */
[----:B---3--:R-:W-:-:S03]  /*06f0*/  IMAD.WIDE.U32 R14, R23, 0x4, R14 ;  /* 0x00000004170e7825 */ /* 0x008fc600078e000e */
[----:B------:R-:W2:Y:S04]  /*0700*/  LDG.E R28, desc[UR6][R2.64+0x4] ;  /* 0x00000406021c7981 */ /* 0x000ea8000c1e1900 */
[----:B------:R-:W4:Y:S04]  /*0710*/  LDG.E R24, desc[UR6][R14.64] ;  /* 0x000000060e187981 */ /* 0x000f28000c1e1900 */
[----:B------:R-:W5:Y:S04]  /*0720*/  LDG.E R27, desc[UR6][R2.64+0x8] ;  /* 0x00000806021b7981 */ /* 0x000f68000c1e1900 */
[----:B------:R-:W3:Y:S04]  /*0730*/  LDG.E R20, desc[UR6][R4.64+0xc] ;  /* 0x00000c0604147981 */ /* 0x000ee8000c1e1900 */
        /* <DEDUP_REMOVED lines=8> */
[----:B------:R-:W3:Y:S01]  /*07c0*/  LDG.E R15, desc[UR6][R2.64+0x1c] ;  /* 0x00001c06020f7981 */ /* 0x000ee2000c1e1900 */
[----:B------:R-:W-:Y:S01]  /*07d0*/  IADD3 R9, PT, PT, R9, 0x8, RZ ;  /* 0x0000000809097810 */ /* 0x000fe20007ffe0ff */
[----:B----4-:R-:W-:-:S04]  /*07e0*/  FFMA R17, R17, R24, R10 ;  /* 0x0000001811117223 */ /* 0x010fc8000000000a */
[----:B--2---:R-:W-:-:S04]  /*07f0*/  FFMA R17, R26, R28, R17 ;  /* 0x0000001c1a117223 */ /* 0x004fc80000000011 */
[----:B-----5:R-:W-:-:S04]  /*0800*/  FFMA R17, R22, R27, R17 ;  /* 0x0000001b16117223 */ /* 0x020fc80000000011 */
[----:B---3--:R-:W-:-:S04]  /*0810*/  FFMA R17, R20, R25, R17 ;  /* 0x0000001914117223 */ /* 0x008fc80000000011 */
[----:B------:R-:W-:-:S04]  /*0820*/  FFMA R17, R18, R23, R17 ;  /* 0x0000001712117223 */ /* 0x000fc80000000011 */
[----:B------:R-:W-:-:S04]  /*0830*/  FFMA R12, R12, R21, R17 ;  /* 0x000000150c0c7223 */ /* 0x000fc80000000011 */
[----:B------:R-:W-:-:S04]  /*0840*/  FFMA R11, R11, R16, R12 ;  /* 0x000000100b0b7223 */ /* 0x000fc8000000000c */
[----:B------:R-:W-:-:S07]  /*0850*/  FFMA R10, R14, R15, R11 ;  /* 0x0000000f0e0a7223 */ /* 0x000fce000000000b */
.L_x_19:
[----:B------:R-:W-:Y:S05]  /*0860*/  @!P0 BRA `(.L_x_16) ;  /* 0x0000000000e88947 */ /* 0x000fea0003800000 */
[----:B------:R-:W-:Y:S02]  /*0870*/  ISETP.GE.U32.AND P1, PT, R19, 0x4, PT ;  /* 0x000000041300780c */ /* 0x000fe40003f26070 */
[----:B------:R-:W-:-:S04]  /*0880*/  LOP3.LUT R7, R7, 0x3, RZ, 0xc0, !PT ;  /* 0x0000000307077812 */ /* 0x000fc800078ec0ff */
[----:B------:R-:W-:-:S07]  /*0890*/  ISETP.NE.AND P0, PT, R7, RZ, PT ;  /* 0x000000ff0700720c */ /* 0x000fce0003f05270 */
[----:B------:R-:W-:Y:S06]  /*08a0*/  @!P1 BRA `(.L_x_20) ;  /* 0x0000000000749947 */ /* 0x000fec0003800000 */
[----:B------:R-:W0:Y:S01]  /*08b0*/  LDC.64 R16, c[0x0][0x380] ;  /* 0x0000e000ff107b82 */ /* 0x000e220000000a00 */
[-C--:B------:R-:W-:Y:S01]  /*08c0*/  IADD3 R20, P2, PT, R8, R9.reuse, RZ ;  /* 0x0000000908147210 */ /* 0x080fe20007f5e0ff */
[----:B------:R-:W-:Y:S01]  /*08d0*/  IMAD.IADD R11, R6, 0x1, R9 ;  /* 0x00000001060b7824 */ /* 0x000fe200078e0209 */
[-C--:B------:R-:W-:Y:S02]  /*08e0*/  IADD3 R19, PT, PT, R8, R9.reuse, RZ ;  /* 0x0000000908137210 */ /* 0x080fe40007ffe0ff */
        /* <DEDUP_REMOVED lines=8> */
[----:B-1----:R-:W-:-:S06]  /*0970*/  IMAD.WIDE.U32 R14, R19, 0x4, R14 ;  /* 0x00000004130e7825 */ /* 0x002fcc00078e000e */
[----:B------:R-:W4:Y:S01]  /*0980*/  LDG.E R14, desc[UR6][R14.64] ;  /* 0x000000060e0e7981 */ /* 0x000f22000c1e1900 */
[----:B--2---:R-:W-:-:S04]  /*0990*/  LEA R4, P1, R12, R4, 0x2 ;  /* 0x000000040c047211 */ /* 0x004fc800078210ff */
[----:B------:R-:W-:Y:S02]  /*09a0*/  LEA.HI.X R5, R12, R5, R18, 0x2, P1 ;  /* 0x000000050c057211 */ /* 0x000fe400008f1412 */
[----:B---3--:R-:W-:-:S03]  /*09b0*/  LEA R2, P2, R20, R2, 0x2 ;  /* 0x0000000214027211 */ /* 0x008fc600078410ff */
[----:B------:R-:W2:Y:S01]  /*09c0*/  LDG.E R11, desc[UR6][R4.64+0x4] ;  /* 0x00000406040b7981 */ /* 0x000ea2000c1e1900 */
[----:B------:R-:W-:-:S03]  /*09d0*/  LEA.HI.X R3, R20, R3, R21, 0x2, P2 ;  /* 0x0000000314037211 */ /* 0x000fc600010f1415 */
[----:B------:R-:W3:Y:S04]  /*09e0*/  LDG.E R19, desc[UR6][R4.64+0x8] ;  /* 0x0000080604137981 */ /* 0x000ee8000c1e1900 */
[----:B------:R-:W2:Y:S04]  /*09f0*/  LDG.E R12, desc[UR6][R2.64+0x4] ;  /* 0x00000406020c7981 */ /* 0x000ea8000c1e1900 */
[----:B------:R-:W3:Y:S04]  /*0a00*/  LDG.E R18, desc[UR6][R2.64+0x8] ;  /* 0x0000080602127981 */ /* 0x000ee8000c1e1900 */
[----:B------:R-:W5:Y:S04]  /*0a10*/  LDG.E R21, desc[UR6][R4.64+0xc] ;  /* 0x00000c0604157981 */ /* 0x000f68000c1e1900 */
[----:B------:R-:W5:Y:S01]  /*0a20*/  LDG.E R20, desc[UR6][R2.64+0xc] ;  /* 0x00000c0602147981 */ /* 0x000f62000c1e1900 */
[----:B------:R-:W-:Y:S01]  /*0a30*/  IADD3 R9, PT, PT, R9, 0x4, RZ ;  /* 0x0000000409097810 */ /* 0x000fe20007ffe0ff */
[----:B----4-:R-:W-:-:S04]  /*0a40*/  FFMA R10, R17, R14, R10 ;  /* 0x0000000e110a7223 */ /* 0x010fc8000000000a */
[----:B--2---:R-:W-:-:S04]  /*0a50*/  FFMA R10, R11, R12, R10 ;  /* 0x0000000c0b0a7223 */ /* 0x004fc8000000000a */
[----:B---3--:R-:W-:-:S04]  /*0a60*/  FFMA R10, R19, R18, R10 ;  /* 0x00000012130a7223 */ /* 0x008fc8000000000a */
[----:B-----5:R-:W-:-:S07]  /*0a70*/  FFMA R10, R21, R20, R10 ;  /* 0x00000014150a7223 */ /* 0x020fce000000000a */
.L_x_20:
[----:B------:R-:W-:Y:S05]  /*0a80*/  @!P0 BRA `(.L_x_16) ;  /* 0x0000000000608947 */ /* 0x000fea0003800000 */
[----:B------:R-:W0:Y:S01]  /*0a90*/  LDC.64 R2, c[0x0][0x388] ;  /* 0x0000e200ff027b82 */ /* 0x000e220000000a00 */
[----:B------:R-:W-:Y:S01]  /*0aa0*/  IADD3 R11, PT, PT, R8, R9, RZ ;  /* 0x00000009080b7210 */ /* 0x000fe20007ffe0ff */
[----:B------:R-:W-:Y:S01]  /*0ab0*/  IMAD.IADD R9, R6, 0x1, R9 ;  /* 0x0000000106097824 */ /* 0x000fe200078e0209 */
[----:B------:R-:W-:-:S05]  /*0ac0*/  IADD3 R7, PT, PT, -R7, RZ, RZ ;  /* 0x000000ff07077210 */ /* 0x000fca0007ffe1ff */
[----:B------:R-:W1:Y:S01]  /*0ad0*/  LDC.64 R4, c[0x0][0x380] ;  /* 0x0000e000ff047b82 */ /* 0x000e620000000a00 */
[----:B0-----:R-:W-:-:S03]  /*0ae0*/  IMAD.WIDE.U32 R2, R11, 0x4, R2 ;  /* 0x000000040b027825 */ /* 0x001fc600078e0002 */
[----:B------:R-:W-:Y:S02]  /*0af0*/  MOV R6, R2 ;  /* 0x0000000200067202 */ /* 0x000fe40000000f00 */
[----:B------:R-:W-:Y:S01]  /*0b00*/  MOV R11, R3 ;  /* 0x00000003000b7202 */ /* 0x000fe20000000f00 */
[----:B-1----:R-:W-:-:S04]  /*0b10*/  IMAD.WIDE.U32 R4, R9, 0x4, R4 ;  /* 0x0000000409047825 */ /* 0x002fc800078e0004 */
[----:B------:R-:W-:Y:S01]  /*0b20*/  IMAD.MOV.U32 R2, RZ, RZ, R4 ;  /* 0x000000ffff027224 */ /* 0x000fe200078e0004 */
[----:B------:R-:W-:-:S07]  /*0b30*/  MOV R9, R5 ;  /* 0x0000000500097202 */ /* 0x000fce0000000f00 */
.L_x_21:
[----:B------:R-:W-:Y:S01]  /*0b40*/  IMAD.MOV.U32 R3, RZ, RZ, R9 ;  /* 0x000000ffff037224 */ /* 0x000fe200078e0009 */
[----:B------:R-:W-:Y:S02]  /*0b50*/  MOV R4, R6 ;  /* 0x0000000600047202 */ /* 0x000fe40000000f00 */
[----:B------:R-:W-:-:S03]  /*0b60*/  MOV R5, R11 ;  /* 0x0000000b00057202 */ /* 0x000fc60000000f00 */
[----:B------:R0:W2:Y:S04]  /*0b70*/  LDG.E R3, desc[UR6][R2.64] ;  /* 0x0000000602037981 */ /* 0x0000a8000c1e1900 */
[----:B------:R-:W2:Y:S01]  /*0b80*/  LDG.E R4, desc[UR6][R4.64] ;  /* 0x0000000604047981 */ /* 0x000ea2000c1e1900 */
[----:B------:R-:W-:Y:S01]  /*0b90*/  VIADD R7, R7, 0x1 ;  /* 0x0000000107077836 */ /* 0x000fe20000000000 */
[----:B------:R-:W-:-:S04]  /*0ba0*/  IADD3 R6, P1, PT, R6, 0x4, RZ ;  /* 0x0000000406067810 */ /* 0x000fc80007f3e0ff */
[----:B------:R-:W-:Y:S02]  /*0bb0*/  ISETP.NE.AND P0, PT, R7, RZ, PT ;  /* 0x000000ff0700720c */ /* 0x000fe40003f05270 */
[----:B0-----:R-:W-:Y:S02]  /*0bc0*/  IADD3 R2, P2, PT, R2, 0x4, RZ ;  /* 0x0000000402027810 */ /* 0x001fe40007f5e0ff */
[----:B------:R-:W-:Y:S02]  /*0bd0*/  IADD3.X R11, PT, PT, RZ, R11, RZ, P1, !PT ;  /* 0x0000000bff0b7210 */ /* 0x000fe40000ffe4ff */
[----:B------:R-:W-:Y:S01]  /*0be0*/  IADD3.X R9, PT, PT, RZ, R9, RZ, P2, !PT ;  /* 0x00000009ff097210 */ /* 0x000fe200017fe4ff */
[----:B--2---:R-:W-:-:S06]  /*0bf0*/  FFMA R10, R3, R4, R10 ;  /* 0x00000004030a7223 */ /* 0x004fcc000000000a */
[----:B------:R-:W-:Y:S05]  /*0c00*/  @P0 BRA `(.L_x_21) ;  /* 0xfffffffc00cc0947 */ /* 0x000fea000383ffff */
.L_x_16:
[----:B------:R-:W0:Y:S01]  /*0c10*/  LDC.64 R2, c[0x0][0x398] ;  /* 0x0000e600ff027b82 */ /* 0x000e220000000a00 */
[----:B------:R-:W-:-:S07]  /*0c20*/  IMAD R13, R13, UR4, R0 ;  /* 0x000000040d0d7c24 */ /* 0x000fce000f8e0200 */
[----:B------:R-:W1:Y:S01]  /*0c30*/  LDC.64 R4, c[0x0][0x390] ;  /* 0x0000e400ff047b82 */ /* 0x000e620000000a00 */
[----:B0-----:R-:W-:-:S06]  /*0c40*/  IMAD.WIDE.U32 R2, R13, 0x4, R2 ;  /* 0x000000040d027825 */ /* 0x001fcc00078e0002 */
[----:B------:R-:W2:Y:S01]  /*0c50*/  LDG.E R2, desc[UR6][R2.64] ;  /* 0x0000000602027981 */ /* 0x000ea2000c1e1900 */
[----:B-1----:R-:W-:Y:S01]  /*0c60*/  IMAD.WIDE.U32 R4, R13, 0x4, R4 ;  /* 0x000000040d047825 */ /* 0x002fe200078e0004 */
[----:B--2---:R-:W-:-:S04]  /*0c70*/  FSETP.GT.AND P0, PT, R2, RZ, PT ;  /* 0x000000ff0200720b */ /* 0x004fc80003f04000 */
[----:B------:R-:W-:-:S05]  /*0c80*/  FSEL R7, R10, RZ, P0 ;  /* 0x000000ff0a077208 */ /* 0x000fca0000000000 */
[----:B------:R-:W-:Y:S01]  /*0c90*/  STG.E desc[UR6][R4.64], R7 ;  /* 0x0000000704007986 */ /* 0x000fe2000c101906 */
[----:B------:R-:W-:Y:S05]  /*0ca0*/  EXIT ;  /* 0x000000000000794d */ /* 0x000fea0003800000 */
.L_x_22:
        /* <DEDUP_REMOVED lines=13> */
.L_x_96:


//--------------------- .text._Z18compute_dZ2_kernelPfS_S_S_iii --------------------------
	.section	.text._Z18compute_dZ2_kernelPfS_S_S_iii,"ax",@progbits
	.align	128
        .global         _Z18compute_dZ2_kernelPfS_S_S_iii
        .type           _Z18compute_dZ2_kernelPfS_S_S_iii,@function
        .size           _Z18compute_dZ2_kernelPfS_S_S_iii,(.L_x_97 - _Z18compute_dZ2_kernelPfS_S_S_iii)
        .other          _Z18compute_dZ2_kernelPfS_S_S_iii,@"STO_CUDA_ENTRY STV_DEFAULT"
_Z18compute_dZ2_kernelPfS_S_S_iii:
.text._Z18compute_dZ2_kernelPfS_S_S_iii:
        /* <DEDUP_REMOVED lines=31> */
.L_x_25:
        /* <DEDUP_REMOVED lines=57> */
.L_x_24:
        /* <DEDUP_REMOVED lines=46> */
.L_x_26:
        /* <DEDUP_REMOVED lines=34> */
.L_x_27:
        /* <DEDUP_REMOVED lines=12> */
.L_x_28:
        /* <DEDUP_REMOVED lines=13> */
.L_x_23:
        /* <DEDUP_REMOVED lines=10> */
.L_x_29:
        /* <DEDUP_REMOVED lines=13> */
.L_x_97:


//--------------------- .text._Z18compute_dZ3_kernelPfS_S_i --------------------------
	.section	.text._Z18compute_dZ3_kernelPfS_S_i,"ax",@progbits
	.align	128
        .global         _Z18compute_dZ3_kernelPfS_S_i
        .type           _Z18compute_dZ3_kernelPfS_S_i,@function
        .size           _Z18compute_dZ3_kernelPfS_S_i,(.L_x_98 - _Z18compute_dZ3_kernelPfS_S_i)
        .other          _Z18compute_dZ3_kernelPfS_S_i,@"STO_CUDA_ENTRY STV_DEFAULT"
_Z18compute_dZ3_kernelPfS_S_i:
.text._Z18compute_dZ3_kernelPfS_S_i:
        /* <DEDUP_REMOVED lines=9> */
[----:B------:R-:W1:Y:S07]  /*0090*/  LDCU.64 UR4, c[0x0][0x358] ;  /* 0x00006b00ff0477ac */ /* 0x000e6e0008000a00 */
[----:B------:R-:W2:Y:S08]  /*00a0*/  LDC.64 R4, c[0x0][0x388] ;  /* 0x0000e200ff047b82 */ /* 0x000eb00000000a00 */
[----:B------:R-:W3:Y:S01]  /*00b0*/  LDC.64 R6, c[0x0][0x390] ;  /* 0x0000e400ff067b82 */ /* 0x000ee20000000a00 */
[----:B0-----:R-:W-:-:S06]  /*00c0*/  IMAD.WIDE R2, R9, 0x4, R2 ;  /* 0x0000000409027825 */ /* 0x001fcc00078e0202 */
[----:B-1----:R-:W4:Y:S01]  /*00d0*/  LDG.E R2, desc[UR4][R2.64] ;  /* 0x0000000402027981 */ /* 0x002f22000c1e1900 */
[----:B--2---:R-:W-:-:S06]  /*00e0*/  IMAD.WIDE R4, R9, 0x4, R4 ;  /* 0x0000000409047825 */ /* 0x004fcc00078e0204 */
[----:B------:R-:W4:Y:S01]  /*00f0*/  LDG.E R5, desc[UR4][R4.64] ;  /* 0x0000000404057981 */ /* 0x000f22000c1e1900 */
[----:B---3--:R-:W-:-:S04]  /*0100*/  IMAD.WIDE R6, R9, 0x4, R6 ;  /* 0x0000000409067825 */ /* 0x008fc800078e0206 */
[----:B----4-:R-:W-:-:S05]  /*0110*/  FADD R9, R2, -R5 ;  /* 0x8000000502097221 */ /* 0x010fca0000000000 */
[----:B------:R-:W-:Y:S01]  /*0120*/  STG.E desc[UR4][R6.64], R9 ;  /* 0x0000000906007986 */ /* 0x000fe2000c101904 */
[----:B------:R-:W-:Y:S05]  /*0130*/  EXIT ;  /* 0x000000000000794d */ /* 0x000fea0003800000 */
.L_x_30:
        /* <DEDUP_REMOVED lines=12> */
.L_x_98:


//--------------------- .text._Z17column_sum_kernelPfS_ii --------------------------
	.section	.text._Z17column_sum_kernelPfS_ii,"ax",@progbits
	.align	128
        .global         _Z17column_sum_kernelPfS_ii
        .type           _Z17column_sum_kernelPfS_ii,@function
        .size           _Z17column_sum_kernelPfS_ii,(.L_x_91 - _Z17column_sum_kernelPfS_ii)
        .other          _Z17column_sum_kernelPfS_ii,@"STO_CUDA_ENTRY STV_DEFAULT"
_Z17column_sum_kernelPfS_ii:
.text._Z17column_sum_kernelPfS_ii:
[----:B------:R-:W-:Y:S01]  /*0000*/  LDC R1, c[0x0][0x37c] ;  /* 0x0000df00ff017b82 */ /* 0x000fe20000000800 */
[----:B------:R-:W0:Y:S07]  /*0010*/  S2R R3, SR_TID.X ;  /* 0x0000000000037919 */ /* 0x000e2e0000002100 */
[----:B------:R-:W0:Y:S08]  /*0020*/  S2UR UR4, SR_CTAID.X ;  /* 0x00000000000479c3 */ /* 0x000e300000002500 */
[----:B------:R-:W0:Y:S08]  /*0030*/  LDC R14, c[0x0][0x360] ;  /* 0x0000d800ff0e7b82 */ /* 0x000e300000000800 */
[----:B------:R-:W1:Y:S01]  /*0040*/  LDC R19, c[0x0][0x394] ;  /* 0x0000e500ff137b82 */ /* 0x000e620000000800 */
[----:B0-----:R-:W-:-:S05]  /*0050*/  IMAD R14, R14, UR4, R3 ;  /* 0x000000040e0e7c24 */ /* 0x001fca000f8e0203 */
[----:B-1----:R-:W-:-:S13]  /*0060*/  ISETP.GE.AND P0, PT, R14, R19, PT ;  /* 0x000000130e00720c */ /* 0x002fda0003f06270 */
[----:B------:R-:W-:Y:S05]  /*0070*/  @P0 EXIT ;  /* 0x000000000000094d */ /* 0x000fea0003800000 */
[----:B------:R-:W0:Y:S01]  /*0080*/  LDCU UR7, c[0x0][0x390] ;  /* 0x00007200ff0777ac */ /* 0x000e220008000800 */
[----:B------:R-:W-:Y:S01]  /*0090*/  HFMA2 R15, -RZ, RZ, 0, 0 ;  /* 0x00000000ff0f7431 */ /* 0x000fe200000001ff */
[----:B------:R-:W1:Y:S01]  /*00a0*/  LDCU.64 UR8, c[0x0][0x358] ;  /* 0x00006b00ff0877ac */ /* 0x000e620008000a00 */
[----:B0-----:R-:W-:-:S09]  /*00b0*/  UISETP.GE.AND UP0, UPT, UR7, 0x1, UPT ;  /* 0x000000010700788c */ /* 0x001fd2000bf06270 */
[----:B-1----:R-:W-:Y:S05]  /*00c0*/  BRA.U !UP0, `(.L_x_31) ;  /* 0x0000000508f87547 */ /* 0x002fea000b800000 */
[----:B------:R-:W-:Y:S01]  /*00d0*/  UISETP.GE.U32.AND UP1, UPT, UR7, 0x10, UPT ;  /* 0x000000100700788c */ /* 0x000fe2000bf26070 */
[----:B------:R-:W-:Y:S01]  /*00e0*/  MOV R15, RZ ;  /* 0x000000ff000f7202 */ /* 0x000fe20000000f00 */
[----:B------:R-:W-:Y:S01]  /*00f0*/  ULOP3.LUT UR5, UR7, 0xf, URZ, 0xc0, !UPT ;  /* 0x0000000f07057892 */ /* 0x000fe2000f8ec0ff */
[----:B------:R-:W-:-:S03]  /*0100*/  UMOV UR4, URZ ;  /* 0x000000ff00047c82 */ /* 0x000fc60008000000 */
[----:B------:R-:W-:-:S03]  /*0110*/  UISETP.NE.AND UP0, UPT, UR5, URZ, UPT ;  /* 0x000000ff0500728c */ /* 0x000fc6000bf05270 */
[----:B------:R-:W-:Y:S08]  /*0120*/  BRA.U !UP1, `(.L_x_32) ;  /* 0x0000000109e47547 */ /* 0x000ff0000b800000 */
[----:B------:R-:W-:Y:S01]  /*0130*/  ULOP3.LUT UR4, UR7, 0x7ffffff0, URZ, 0xc0, !UPT ;  /* 0x7ffffff007047892 */ /* 0x000fe2000f8ec0ff */
[----:B------:R-:W-:Y:S02]  /*0140*/  MOV R15, RZ ;  /* 0x000000ff000f7202 */ /* 0x000fe40000000f00 */
[----:B------:R-:W-:Y:S01]  /*0150*/  MOV R0, R14 ;  /* 0x0000000e00007202 */ /* 0x000fe20000000f00 */
[----:B------:R-:W-:-:S12]  /*0160*/  UIADD3 UR6, UPT, UPT, -UR4, URZ, URZ ;  /* 0x000000ff04067290 */ /* 0x000fd8000fffe1ff */
.L_x_33:
[----:B------:R-:W0:Y:S02]  /*0170*/  LDC.64 R4, c[0x0][0x380] ;  /* 0x0000e000ff047b82 */ /* 0x000e240000000a00 */
[----:B0-----:R-:W-:-:S05]  /*0180*/  IMAD.WIDE R4, R0, 0x4, R4 ;  /* 0x0000000400047825 */ /* 0x001fca00078e0204 */
[----:B------:R-:W2:Y:S01]  /*0190*/  LDG.E R24, desc[UR8][R4.64] ;  /* 0x0000000804187981 */ /* 0x000ea2000c1e1900 */
[----:B------:R-:W-:-:S05]  /*01a0*/  IMAD.WIDE R6, R19, 0x4, R4 ;  /* 0x0000000413067825 */ /* 0x000fca00078e0204 */
[----:B------:R0:W3:Y:S01]  /*01b0*/  LDG.E R23, desc[UR8][R6.64] ;  /* 0x0000000806177981 */ /* 0x0000e2000c1e1900 */
[----:B------:R-:W-:-:S05]  /*01c0*/  IMAD.WIDE R8, R19, 0x4, R6 ;  /* 0x0000000413087825 */ /* 0x000fca00078e0206 */
[----:B------:R1:W4:Y:S01]  /*01d0*/  LDG.E R22, desc[UR8][R8.64] ;  /* 0x0000000808167981 */ /* 0x000322000c1e1900 */
[----:B------:R-:W-:-:S05]  /*01e0*/  IMAD.WIDE R12, R19, 0x4, R8 ;  /* 0x00000004130c7825 */ /* 0x000fca00078e0208 */
[----:B------:R-:W5:Y:S01]  /*01f0*/  LDG.E R21, desc[UR8][R12.64] ;  /* 0x000000080c157981 */ /* 0x000f62000c1e1900 */
[----:B------:R-:W-:-:S05]  /*0200*/  IMAD.WIDE R16, R19, 0x4, R12 ;  /* 0x0000000413107825 */ /* 0x000fca00078e020c */
[----:B------:R-:W5:Y:S01]  /*0210*/  LDG.E R20, desc[UR8][R16.64] ;  /* 0x0000000810147981 */ /* 0x000f62000c1e1900 */
[----:B------:R-:W-:-:S05]  /*0220*/  IMAD.WIDE R2, R19, 0x4, R16 ;  /* 0x0000000413027825 */ /* 0x000fca00078e0210 */
[----:B------:R1:W5:Y:S01]  /*0230*/  LDG.E R18, desc[UR8][R2.64] ;  /* 0x0000000802127981 */ /* 0x000362000c1e1900 */
[----:B------:R-:W-:-:S05]  /*0240*/  IMAD.WIDE R26, R19, 0x4, R2 ;  /* 0x00000004131a7825 */ /* 0x000fca00078e0202 */
[----:B------:R1:W5:Y:S01]  /*0250*/  LDG.E R25, desc[UR8][R26.64] ;  /* 0x000000081a197981 */ /* 0x000362000c1e1900 */
[----:B------:R-:W-:-:S05]  /*0260*/  IMAD.WIDE R10, R19, 0x4, R26 ;  /* 0x00000004130a7825 */ /* 0x000fca00078e021a */
[----:B------:R1:W5:Y:S01]  /*0270*/  LDG.E R28, desc[UR8][R10.64] ;  /* 0x000000080a1c7981 */ /* 0x000362000c1e1900 */
[----:B0-----:R-:W-:-:S04]  /*0280*/  IMAD.WIDE R6, R19, 0x4, R10 ;  /* 0x0000000413067825 */ /* 0x001fc800078e020a */
[C---:B-1----:R-:W-:Y:S02]  /*0290*/  IMAD.WIDE R8, R19.reuse, 0x4, R6 ;  /* 0x0000000413087825 */ /* 0x042fe400078e0206 */
[----:B------:R-:W5:Y:S02]  /*02a0*/  LDG.E R6, desc[UR8][R6.64] ;  /* 0x0000000806067981 */ /* 0x000f64000c1e1900 */
[C---:B------:R-:W-:Y:S02]  /*02b0*/  IMAD.WIDE R2, R19.reuse, 0x4, R8 ;  /* 0x0000000413027825 */ /* 0x040fe400078e0208 */
[----:B------:R-:W5:Y:S02]  /*02c0*/  LDG.E R8, desc[UR8][R8.64] ;  /* 0x0000000808087981 */ /* 0x000f64000c1e1900 */
[C---:B------:R-:W-:Y:S02]  /*02d0*/  IMAD.WIDE R4, R19.reuse, 0x4, R2 ;  /* 0x0000000413047825 */ /* 0x040fe400078e0202 */
[----:B------:R-:W5:Y:S02]  /*02e0*/  LDG.E R29, desc[UR8][R2.64] ;  /* 0x00000008021d7981 */ /* 0x000f64000c1e1900 */
[----:B------:R-:W-:-:S02]  /*02f0*/  IMAD.WIDE R12, R19, 0x4, R4 ;  /* 0x00000004130c7825 */ /* 0x000fc400078e0204 */
[----:B------:R-:W5:Y:S02]  /*0300*/  LDG.E R4, desc[UR8][R4.64] ;  /* 0x0000000804047981 */ /* 0x000f64000c1e1900 */
[C---:B------:R-:W-:Y:S02]  /*0310*/  IMAD.WIDE R16, R19.reuse, 0x4, R12 ;  /* 0x0000000413107825 */ /* 0x040fe400078e020c */
[----:B------:R-:W5:Y:S02]  /*0320*/  LDG.E R12, desc[UR8][R12.64] ;  /* 0x000000080c0c7981 */ /* 0x000f64000c1e1900 */
[C---:B------:R-:W-:Y:S02]  /*0330*/  IMAD.WIDE R26, R19.reuse, 0x4, R16 ;  /* 0x00000004131a7825 */ /* 0x040fe400078e0210 */
[----:B------:R-:W5:Y:S02]  /*0340*/  LDG.E R16, desc[UR8][R16.64] ;  /* 0x0000000810107981 */ /* 0x000f64000c1e1900 */
[----:B------:R-:W-:-:S02]  /*0350*/  IMAD.WIDE R10, R19, 0x4, R26 ;  /* 0x00000004130a7825 */ /* 0x000fc400078e021a */
[----:B------:R-:W5:Y:S04]  /*0360*/  LDG.E R26, desc[UR8][R26.64] ;  /* 0x000000081a1a7981 */ /* 0x000f68000c1e1900 */
[----:B------:R-:W5:Y:S01]  /*0370*/  LDG.E R10, desc[UR8][R10.64] ;  /* 0x000000080a0a7981 */ /* 0x000f62000c1e1900 */
[----:B------:R-:W-:-:S04]  /*0380*/  UIADD3 UR6, UPT, UPT, UR6, 0x10, URZ ;  /* 0x0000001006067890 */ /* 0x000fc8000fffe0ff */
[----:B------:R-:W-:Y:S01]  /*0390*/  UISETP.NE.AND UP1, UPT, UR6, URZ, UPT ;  /* 0x000000ff0600728c */ /* 0x000fe2000bf25270 */
[----:B------:R-:W-:Y:S01]  /*03a0*/  LEA R0, R19, R0, 0x4 ;  /* 0x0000000013007211 */ /* 0x000fe200078e20ff */
[----:B--2---:R-:W-:-:S04]  /*03b0*/  FADD R24, R24, R15 ;  /* 0x0000000f18187221 */ /* 0x004fc80000000000 */
[----:B---3--:R-:W-:-:S04]  /*03c0*/  FADD R23, R24, R23 ;  /* 0x0000001718177221 */ /* 0x008fc80000000000 */
[----:B----4-:R-:W-:-:S04]  /*03d0*/  FADD R22, R23, R22 ;  /* 0x0000001617167221 */ /* 0x010fc80000000000 */
[----:B-----5:R-:W-:-:S04]  /*03e0*/  FADD R21, R22, R21 ;  /* 0x0000001516157221 */ /* 0x020fc80000000000 */
[----:B------:R-:W-:-:S04]  /*03f0*/  FADD R21, R21, R20 ;  /* 0x0000001415157221 */ /* 0x000fc80000000000 */
        /* <DEDUP_REMOVED lines=10> */
[----:B------:R-:W-:Y:S01]  /*04a0*/  FADD R15, R29, R10 ;  /* 0x0000000a1d0f7221 */ /* 0x000fe20000000000 */
[----:B------:R-:W-:Y:S06]  /*04b0*/  BRA.U UP1, `(.L_x_33) ;  /* 0xfffffffd012c7547 */ /* 0x000fec000b83ffff */
.L_x_32:
[----:B------:R-:W-:Y:S05]  /*04c0*/  BRA.U !UP0, `(.L_x_31) ;  /* 0x0000000108f87547 */ /* 0x000fea000b800000 */
[----:B------:R-:W-:Y:S02]  /*04d0*/  UISETP.GE.U32.AND UP0, UPT, UR5, 0x8, UPT ;  /* 0x000000080500788c */ /* 0x000fe4000bf06070 */
[----:B------:R-:W-:-:S04]  /*04e0*/  ULOP3.LUT UR6, UR7, 0x7, URZ, 0xc0, !UPT ;  /* 0x0000000707067892 */ /* 0x000fc8000f8ec0ff */
[----:B------:R-:W-:-:S03]  /*04f0*/  UISETP.NE.AND UP1, UPT, UR6, URZ, UPT ;  /* 0x000000ff0600728c */ /* 0x000fc6000bf25270 */
[----:B------:R-:W-:Y:S08]  /*0500*/  BRA.U !UP0, `(.L_x_34) ;  /* 0x00000001086c7547 */ /* 0x000ff0000b800000 */
[----:B------:R-:W0:Y:S01]  /*0510*/  LDC.64 R2, c[0x0][0x380] ;  /* 0x0000e000ff027b82 */ /* 0x000e220000000a00 */
[----:B------:R-:W-:-:S04]  /*0520*/  IMAD R5, R19, UR4, R14 ;  /* 0x0000000413057c24 */ /* 0x000fc8000f8e020e */
[----:B0-----:R-:W-:-:S04]  /*0530*/  IMAD.WIDE R2, R5, 0x4, R2 ;  /* 0x0000000405027825 */ /* 0x001fc800078e0202 */
[C---:B------:R-:W-:Y:S02]  /*0540*/  IMAD.WIDE R4, R19.reuse, 0x4, R2 ;  /* 0x0000000413047825 */ /* 0x040fe400078e0202 */
[----:B------:R-:W2:Y:S02]  /*0550*/  LDG.E R2, desc[UR8][R2.64] ;  /* 0x0000000802027981 */ /* 0x000ea4000c1e1900 */
[C---:B------:R-:W-:Y:S02]  /*0560*/  IMAD.WIDE R6, R19.reuse, 0x4, R4 ;  /* 0x0000000413067825 */ /* 0x040fe400078e0204 */
[----:B------:R-:W3:Y:S02]  /*0570*/  LDG.E R5, desc[UR8][R4.64] ;  /* 0x0000000804057981 */ /* 0x000ee4000c1e1900 */
[C---:B------:R-:W-:Y:S02]  /*0580*/  IMAD.WIDE R8, R19.reuse, 0x4, R6 ;  /* 0x0000000413087825 */ /* 0x040fe400078e0206 */
[----:B------:R-:W4:Y:S02]  /*0590*/  LDG.E R7, desc[UR8][R6.64] ;  /* 0x0000000806077981 */ /* 0x000f24000c1e1900 */
        /* <DEDUP_REMOVED lines=9> */
[----:B------:R-:W-:Y:S01]  /*0630*/  UIADD3 UR4, UPT, UPT, UR4, 0x8, URZ ;  /* 0x0000000804047890 */ /* 0x000fe2000fffe0ff */
[----:B--2---:R-:W-:-:S04]  /*0640*/  FADD R2, R15, R2 ;  /* 0x000000020f027221 */ /* 0x004fc80000000000 */
[----:B---3--:R-:W-:-:S04]  /*0650*/  FADD R2, R2, R5 ;  /* 0x0000000502027221 */ /* 0x008fc80000000000 */
[----:B----4-:R-:W-:-:S04]  /*0660*/  FADD R2, R2, R7 ;  /* 0x0000000702027221 */ /* 0x010fc80000000000 */
[----:B-----5:R-:W-:-:S04]  /*0670*/  FADD R2, R2, R9 ;  /* 0x0000000902027221 */ /* 0x020fc80000000000 */
[----:B------:R-:W-:-:S04]  /*0680*/  FADD R2, R2, R11 ;  /* 0x0000000b02027221 */ /* 0x000fc80000000000 */
[----:B------:R-:W-:-:S04]  /*0690*/  FADD R2, R2, R13 ;  /* 0x0000000d02027221 */ /* 0x000fc80000000000 */
[----:B------:R-:W-:-:S04]  /*06a0*/  FADD R2, R2, R17 ;  /* 0x0000001102027221 */ /* 0x000fc80000000000 */
[----:B------:R-:W-:-:S07]  /*06b0*/  FADD R15, R2, R21 ;  /* 0x00000015020f7221 */ /* 0x000fce0000000000 */
.L_x_34:
        /* <DEDUP_REMOVED lines=12> */
[----:B------:R-:W-:Y:S02]  /*0780*/  IMAD.WIDE R8, R19, 0x4, R6 ;  /* 0x0000000413087825 */ /* 0x000fe400078e0206 */
[----:B------:R-:W4:Y:S04]  /*0790*/  LDG.E R6, desc[UR8][R6.64] ;  /* 0x0000000806067981 */ /* 0x000f28000c1e1900 */
[----:B------:R-:W5:Y:S01]  /*07a0*/  LDG.E R8, desc[UR8][R8.64] ;  /* 0x0000000808087981 */ /* 0x000f62000c1e1900 */
[----:B------:R-:W-:Y:S01]  /*07b0*/  UIADD3 UR4, UPT, UPT, UR4, 0x4, URZ ;  /* 0x0000000404047890 */ /* 0x000fe2000fffe0ff */
[----:B--2---:R-:W-:-:S04]  /*07c0*/  FADD R15, R15, R2 ;  /* 0x000000020f0f7221 */ /* 0x004fc80000000000 */
[----:B---3--:R-:W-:-:S04]  /*07d0*/  FADD R15, R15, R4 ;  /* 0x000000040f0f7221 */ /* 0x008fc80000000000 */
[----:B----4-:R-:W-:-:S04]  /*07e0*/  FADD R15, R15, R6 ;  /* 0x000000060f0f7221 */ /* 0x010fc80000000000 */
[----:B-----5:R-:W-:-:S07]  /*07f0*/  FADD R15, R15, R8 ;  /* 0x000000080f0f7221 */ /* 0x020fce0000000000 */
.L_x_35:
[----:B------:R-:W-:Y:S05]  /*0800*/  BRA.U !UP1, `(.L_x_31) ;  /* 0x0000000109287547 */ /* 0x000fea000b800000 */
[----:B------:R-:W0:Y:S01]  /*0810*/  LDC.64 R4, c[0x0][0x380] ;  /* 0x0000e000ff047b82 */ /* 0x000e220000000a00 */
[----:B------:R-:W-:Y:S01]  /*0820*/  IMAD R0, R19, UR4, R14 ;  /* 0x0000000413007c24 */ /* 0x000fe2000f8e020e */
[----:B------:R-:W-:-:S12]  /*0830*/  UIADD3 UR5, UPT, UPT, -UR5, URZ, URZ ;  /* 0x000000ff05057290 */ /* 0x000fd8000fffe1ff */
.L_x_36:
[----:B0-----:R-:W-:-:S06]  /*0840*/  IMAD.WIDE R2, R0, 0x4, R4 ;  /* 0x0000000400027825 */ /* 0x001fcc00078e0204 */
[----:B------:R-:W2:Y:S01]  /*0850*/  LDG.E R2, desc[UR8][R2.64] ;  /* 0x0000000802027981 */ /* 0x000ea2000c1e1900 */
[----:B------:R-:W-:Y:S01]  /*0860*/  UIADD3 UR5, UPT, UPT, UR5, 0x1, URZ ;  /* 0x0000000105057890 */ /* 0x000fe2000fffe0ff */
[----:B------:R-:W-:-:S03]  /*0870*/  IADD3 R0, PT, PT, R0, R19, RZ ;  /* 0x0000001300007210 */ /* 0x000fc60007ffe0ff */
[----:B------:R-:W-:Y:S01]  /*0880*/  UISETP.NE.AND UP0, UPT, UR5, URZ, UPT ;  /* 0x000000ff0500728c */ /* 0x000fe2000bf05270 */
[----:B--2---:R-:W-:-:S08]  /*0890*/  FADD R15, R2, R15 ;  /* 0x0000000f020f7221 */ /* 0x004fd00000000000 */
[----:B------:R-:W-:Y:S05]  /*08a0*/  BRA.U UP0, `(.L_x_36) ;  /* 0xfffffffd00e47547 */ /* 0x000fea000b83ffff */
.L_x_31:
[----:B------:R-:W-:Y:S01]  /*08b0*/  I2FP.F32.S32 R4, UR7 ;  /* 0x0000000700047c45 */ /* 0x000fe20008201400 */
[----:B------:R-:W-:Y:S03]  /*08c0*/  BSSY.RECONVERGENT B0, `(.L_x_37) ;  /* 0x000000d000007945 */ /* 0x000fe60003800200 */
[----:B------:R-:W0:Y:S08]  /*08d0*/  MUFU.RCP R3, R4 ;  /* 0x0000000400037308 */ /* 0x000e300000001000 */
[----:B------:R-:W1:Y:S01]  /*08e0*/  FCHK P0, R15, R4 ;  /* 0x000000040f007302 */ /* 0x000e620000000000 */
[----:B0-----:R-:W-:-:S04]  /*08f0*/  FFMA R0, -R4, R3, 1 ;  /* 0x3f80000004007423 */ /* 0x001fc80000000103 */
[----:B------:R-:W-:-:S04]  /*0900*/  FFMA R0, R3, R0, R3 ;  /* 0x0000000003007223 */ /* 0x000fc80000000003 */
[----:B------:R-:W-:-:S04]  /*0910*/  FFMA R3, R0, R15, RZ ;  /* 0x0000000f00037223 */ /* 0x000fc800000000ff */
[----:B------:R-:W-:-:S04]  /*0920*/  FFMA R2, -R4, R3, R15 ;  /* 0x0000000304027223 */ /* 0x000fc8000000010f */
[----:B------:R-:W-:Y:S01]  /*0930*/  FFMA R5, R0, R2, R3 ;  /* 0x0000000200057223 */ /* 0x000fe20000000003 */
[----:B-1----:R-:W-:Y:S06]  /*0940*/  @!P0 BRA `(.L_x_38) ;  /* 0x0000000000108947 */ /* 0x002fec0003800000 */
[----:B------:R-:W-:Y:S02]  /*0950*/  MOV R3, R15 ;  /* 0x0000000f00037202 */ /* 0x000fe40000000f00 */
[----:B------:R-:W-:-:S07]  /*0960*/  MOV R2, 0x980 ;  /* 0x0000098000027802 */ /* 0x000fce0000000f00 */
[----:B------:R-:W-:Y:S05]  /*0970*/  CALL.REL.NOINC `($__internal_1_$__cuda_sm3x_div_rn_noftz_f32_slowpath) ;  /* 0x0000000000187944 */ /* 0x000fea0003c00000 */
[----:B------:R-:W-:-:S07]  /*0980*/  MOV R5, R0 ;  /* 0x0000000000057202 */ /* 0x000fce0000000f00 */
.L_x_38:
[----:B------:R-:W-:Y:S05]  /*0990*/  BSYNC.RECONVERGENT B0 ;  /* 0x0000000000007941 */ /* 0x000fea0003800200 */
.L_x_37:
[----:B------:R-:W0:Y:S02]  /*09a0*/  LDC.64 R2, c[0x0][0x388] ;  /* 0x0000e200ff027b82 */ /* 0x000e240000000a00 */
[----:B0-----:R-:W-:-:S05]  /*09b0*/  IMAD.WIDE R14, R14, 0x4, R2 ;  /* 0x000000040e0e7825 */ /* 0x001fca00078e0202 */
[----:B------:R-:W-:Y:S01]  /*09c0*/  STG.E desc[UR8][R14.64], R5 ;  /* 0x000000050e007986 */ /* 0x000fe2000c101908 */
[----:B------:R-:W-:Y:S05]  /*09d0*/  EXIT ;  /* 0x000000000000794d */ /* 0x000fea0003800000 */
        .weak           $__internal_1_$__cuda_sm3x_div_rn_noftz_f32_slowpath
        .type           $__internal_1_$__cuda_sm3x_div_rn_noftz_f32_slowpath,@function
        .size           $__internal_1_$__cuda_sm3x_div_rn_noftz_f32_slowpath,(.L_x_91 - $__internal_1_$__cuda_sm3x_div_rn_noftz_f32_slowpath)
$__internal_1_$__cuda_sm3x_div_rn_noftz_f32_slowpath:
[----:B------:R-:W-:Y:S01]  /*09e0*/  SHF.R.U32.HI R5, RZ, 0x17, R4 ;  /* 0x00000017ff057819 */ /* 0x000fe20000011604 */
[----:B------:R-:W-:Y:S01]  /*09f0*/  BSSY.RECONVERGENT B1, `(.L_x_39) ;  /* 0x0000063000017945 */ /* 0x000fe20003800200 */
[----:B------:R-:W-:Y:S02]  /*0a00*/  SHF.R.U32.HI R0, RZ, 0x17, R3 ;  /* 0x00000017ff007819 */ /* 0x000fe40000011603 */
[----:B------:R-:W-:Y:S02]  /*0a10*/  LOP3.LUT R5, R5, 0xff, RZ, 0xc0, !PT ;  /* 0x000000ff05057812 */ /* 0x000fe400078ec0ff */
[----:B------:R-:W-:Y:S02]  /*0a20*/  LOP3.LUT R10, R0, 0xff, RZ, 0xc0, !PT ;  /* 0x000000ff000a7812 */ /* 0x000fe400078ec0ff */
[----:B------:R-:W-:Y:S02]  /*0a30*/  IADD3 R7, PT, PT, R5, -0x1, RZ ;  /* 0xffffffff05077810 */ /* 0x000fe40007ffe0ff */
[----:B------:R-:W-:-:S02]  /*0a40*/  IADD3 R8, PT, PT, R10, -0x1, RZ ;  /* 0xffffffff0a087810 */ /* 0x000fc40007ffe0ff */
[----:B------:R-:W-:-:S04]  /*0a50*/  ISETP.GT.U32.AND P0, PT, R7, 0xfd, PT ;  /* 0x000000fd0700780c */ /* 0x000fc80003f04070 */
[----:B------:R-:W-:-:S13]  /*0a60*/  ISETP.GT.U32.OR P0, PT, R8, 0xfd, P0 ;  /* 0x000000fd0800780c */ /* 0x000fda0000704470 */
[----:B------:R-:W-:Y:S01]  /*0a70*/  @!P0 MOV R6, RZ ;  /* 0x000000ff00068202 */ /* 0x000fe20000000f00 */
[----:B------:R-:W-:Y:S06]  /*0a80*/  @!P0 BRA `(.L_x_40) ;  /* 0x0000000000608947 */ /* 0x000fec0003800000 */
[----:B------:R-:W-:Y:S02]  /*0a90*/  FSETP.GTU.FTZ.AND P0, PT, |R3|, +INF , PT ;  /* 0x7f8000000300780b */ /* 0x000fe40003f1c200 */
[----:B------:R-:W-:Y:S02]  /*0aa0*/  FSETP.GTU.FTZ.AND P1, PT, |R4|, +INF , PT ;  /* 0x7f8000000400780b */ /* 0x000fe40003f3c200 */
[----:B------:R-:W-:Y:S02]  /*0ab0*/  MOV R0, R4 ;  /* 0x0000000400007202 */ /* 0x000fe40000000f00 */
        /* <DEDUP_REMOVED lines=16> */
[----:B------:R-:W-:Y:S01]  /*0bc0*/  @P0 MOV R6, RZ ;  /* 0x000000ff00060202 */ /* 0x000fe20000000f00 */
[----:B------:R-:W-:Y:S01]  /*0bd0*/  @!P0 FFMA R3, R3, 1.84467440737095516160e+19, RZ ;  /* 0x5f80000003038823 */ /* 0x000fe200000000ff */
[----:B------:R-:W-:Y:S01]  /*0be0*/  @!P0 MOV R6, 0xffffffc0 ;  /* 0xffffffc000068802 */ /* 0x000fe20000000f00 */
[----:B------:R-:W-:-:S03]  /*0bf0*/  @!P1 FFMA R4, R0, 1.84467440737095516160e+19, RZ ;  /* 0x5f80000000049823 */ /* 0x000fc600000000ff */
[----:B------:R-:W-:-:S07]  /*0c00*/  @!P1 IADD3 R6, PT, PT, R6, 0x40, RZ ;  /* 0x0000004006069810 */ /* 0x000fce0007ffe0ff */
.L_x_40:
[----:B------:R-:W-:Y:S01]  /*0c10*/  LEA R7, R5, 0xc0800000, 0x17 ;  /* 0xc080000005077811 */ /* 0x000fe200078eb8ff */
[----:B------:R-:W-:Y:S03]  /*0c20*/  BSSY.RECONVERGENT B2, `(.L_x_45) ;  /* 0x0000036000027945 */ /* 0x000fe60003800200 */
[----:B------:R-:W-:Y:S02]  /*0c30*/  IADD3 R7, PT, PT, -R7, R4, RZ ;  /* 0x0000000407077210 */ /* 0x000fe40007ffe1ff */
[----:B------:R-:W-:Y:S02]  /*0c40*/  IADD3 R4, PT, PT, R10, -0x7f, RZ ;  /* 0xffffff810a047810 */ /* 0x000fe40007ffe0ff */
[----:B------:R-:W0:Y:S01]  /*0c50*/  MUFU.RCP R8, R7 ;  /* 0x0000000700087308 */ /* 0x000e220000001000 */
[----:B------:R-:W-:Y:S01]  /*0c60*/  FADD.FTZ R9, -R7, -RZ ;  /* 0x800000ff07097221 */ /* 0x000fe20000010100 */
[C---:B------:R-:W-:Y:S01]  /*0c70*/  IADD3 R5, PT, PT, R4.reuse, 0x7f, -R5 ;  /* 0x0000007f04057810 */ /* 0x040fe20007ffe805 */
[----:B------:R-:W-:-:S03]  /*0c80*/  IMAD R0, R4, -0x800000, R3 ;  /* 0xff80000004007824 */ /* 0x000fc600078e0203 */
[----:B------:R-:W-:Y:S01]  /*0c90*/  IADD3 R5, PT, PT, R5, R6, RZ ;  /* 0x0000000605057210 */ /* 0x000fe20007ffe0ff */
        /* <DEDUP_REMOVED lines=8> */
[----:B------:R-:W-:-:S04]  /*0d20*/  LOP3.LUT R3, R3, 0xff, RZ, 0xc0, !PT ;  /* 0x000000ff03037812 */ /* 0x000fc800078ec0ff */
[----:B------:R-:W-:-:S04]  /*0d30*/  IADD3 R7, PT, PT, R3, R5, RZ ;  /* 0x0000000503077210 */ /* 0x000fc80007ffe0ff */
[----:B------:R-:W-:-:S04]  /*0d40*/  IADD3 R3, PT, PT, R7, -0x1, RZ ;  /* 0xffffffff07037810 */ /* 0x000fc80007ffe0ff */
        /* <DEDUP_REMOVED lines=10> */
[C---:B------:R-:W-:Y:S01]  /*0df0*/  IADD3 R6, PT, PT, R7.reuse, 0x20, RZ ;  /* 0x0000002007067810 */ /* 0x040fe20007ffe0ff */
[CCC-:B------:R-:W-:Y:S01]  /*0e00*/  FFMA.RM R4, R10.reuse, R8.reuse, R11.reuse ;  /* 0x000000080a047223 */ /* 0x1c0fe2000000400b */
[----:B------:R-:W-:Y:S02]  /*0e10*/  ISETP.NE.AND P2, PT, R7, RZ, PT ;  /* 0x000000ff0700720c */ /* 0x000fe40003f45270 */
[----:B------:R-:W-:Y:S01]  /*0e20*/  LOP3.LUT R5, R3, 0x7fffff, RZ, 0xc0, !PT ;  /* 0x007fffff03057812 */ /* 0x000fe200078ec0ff */
[----:B------:R-:W-:Y:S01]  /*0e30*/  FFMA.RP R3, R10, R8, R11 ;  /* 0x000000080a037223 */ /* 0x000fe2000000800b */
[----:B------:R-:W-:Y:S02]  /*0e40*/  ISETP.NE.AND P1, PT, R7, RZ, PT ;  /* 0x000000ff0700720c */ /* 0x000fe40003f25270 */
[----:B------:R-:W-:Y:S02]  /*0e50*/  LOP3.LUT R5, R5, 0x800000, RZ, 0xfc, !PT ;  /* 0x0080000005057812 */ /* 0x000fe400078efcff */
[----:B------:R-:W-:-:S02]  /*0e60*/  IADD3 R7, PT, PT, -R7, RZ, RZ ;  /* 0x000000ff07077210 */ /* 0x000fc40007ffe1ff */
[----:B------:R-:W-:Y:S02]  /*0e70*/  SHF.L.U32 R6, R5, R6, RZ ;  /* 0x0000000605067219 */ /* 0x000fe400000006ff */
[----:B------:R-:W-:Y:S02]  /*0e80*/  FSETP.NEU.FTZ.AND P0, PT, R3, R4, PT ;  /* 0x000000040300720b */ /* 0x000fe40003f1d000 */
[----:B------:R-:W-:Y:S02]  /*0e90*/  SEL R4, R7, RZ, P2 ;  /* 0x000000ff07047207 */ /* 0x000fe40001000000 */
[----:B------:R-:W-:Y:S02]  /*0ea0*/  ISETP.NE.AND P1, PT, R6, RZ, P1 ;  /* 0x000000ff0600720c */ /* 0x000fe40000f25270 */
[----:B------:R-:W-:Y:S02]  /*0eb0*/  SHF.R.U32.HI R4, RZ, R4, R5 ;  /* 0x00000004ff047219 */ /* 0x000fe40000011605 */
[----:B------:R-:W-:-:S02]  /*0ec0*/  PLOP3.LUT P0, PT, P0, P1, PT, 0xf8, 0x8f ;  /* 0x00000000008f781c */ /* 0x000fc40000703f70 */
[----:B------:R-:W-:Y:S02]  /*0ed0*/  SHF.R.U32.HI R6, RZ, 0x1, R4 ;  /* 0x00000001ff067819 */ /* 0x000fe40000011604 */
[----:B------:R-:W-:-:S04]  /*0ee0*/  SEL R3, RZ, 0x1, !P0 ;  /* 0x00000001ff037807 */ /* 0x000fc80004000000 */
[----:B------:R-:W-:-:S04]  /*0ef0*/  LOP3.LUT R3, R3, 0x1, R6, 0xf8, !PT ;  /* 0x0000000103037812 */ /* 0x000fc800078ef806 */
[----:B------:R-:W-:-:S04]  /*0f00*/  LOP3.LUT R3, R3, R4, RZ, 0xc0, !PT ;  /* 0x0000000403037212 */ /* 0x000fc800078ec0ff */
[----:B------:R-:W-:-:S04]  /*0f10*/  IADD3 R3, PT, PT, R6, R3, RZ ;  /* 0x0000000306037210 */ /* 0x000fc80007ffe0ff */
[----:B------:R-:W-:Y:S01]  /*0f20*/  LOP3.LUT R0, R3, R0, RZ, 0xfc, !PT ;  /* 0x0000000003007212 */ /* 0x000fe200078efcff */
[----:B------:R-:W-:Y:S06]  /*0f30*/  BRA `(.L_x_48) ;  /* 0x0000000000107947 */ /* 0x000fec0003800000 */
.L_x_47:
[----:B------:R-:W-:-:S04]  /*0f40*/  LOP3.LUT R0, R0, 0x80000000, RZ, 0xc0, !PT ;  /* 0x8000000000007812 */ /* 0x000fc800078ec0ff */
[----:B------:R-:W-:Y:S01]  /*0f50*/  LOP3.LUT R0, R0, 0x7f800000, RZ, 0xfc, !PT ;  /* 0x7f80000000007812 */ /* 0x000fe200078efcff */
[----:B------:R-:W-:Y:S06]  /*0f60*/  BRA `(.L_x_48) ;  /* 0x0000000000047947 */ /* 0x000fec0003800000 */
.L_x_46:
[----:B------:R-:W-:-:S07]  /*0f70*/  LEA R0, R5, R0, 0x17 ;  /* 0x0000000005007211 */ /* 0x000fce00078eb8ff */
.L_x_48:
[----:B------:R-:W-:Y:S05]  /*0f80*/  BSYNC.RECONVERGENT B2 ;  /* 0x0000000000027941 */ /* 0x000fea0003800200 */
.L_x_45:
[----:B------:R-:W-:Y:S05]  /*0f90*/  BRA `(.L_x_49) ;  /* 0x0000000000207947 */ /* 0x000fea0003800000 */
.L_x_44:
[----:B------:R-:W-:-:S04]  /*0fa0*/  LOP3.LUT R0, R4, 0x80000000, R3, 0x48, !PT ;  /* 0x8000000004007812 */ /* 0x000fc800078e4803 */
[----:B------:R-:W-:Y:S01]  /*0fb0*/  LOP3.LUT R0, R0, 0x7f800000, RZ, 0xfc, !PT ;  /* 0x7f80000000007812 */ /* 0x000fe200078efcff */
[----:B------:R-:W-:Y:S06]  /*0fc0*/  BRA `(.L_x_49) ;  /* 0x0000000000147947 */ /* 0x000fec0003800000 */
.L_x_43:
[----:B------:R-:W-:Y:S01]  /*0fd0*/  LOP3.LUT R0, R4, 0x80000000, R3, 0x48, !PT ;  /* 0x8000000004007812 */ /* 0x000fe200078e4803 */
[----:B------:R-:W-:Y:S06]  /*0fe0*/  BRA `(.L_x_49) ;  /* 0x00000000000c7947 */ /* 0x000fec0003800000 */
.L_x_42:
[----:B------:R-:W0:Y:S01]  /*0ff0*/  MUFU.RSQ R0, -QNAN ;  /* 0xffc0000000007908 */ /* 0x000e220000001400 */
[----:B------:R-:W-:Y:S05]  /*1000*/  BRA `(.L_x_49) ;  /* 0x0000000000047947 */ /* 0x000fea0003800000 */
.L_x_41:
[----:B------:R-:W-:-:S07]  /*1010*/  FADD.FTZ R0, R3, R0 ;  /* 0x0000000003007221 */ /* 0x000fce0000010000 */
.L_x_49:
[----:B------:R-:W-:Y:S05]  /*1020*/  BSYNC.RECONVERGENT B1 ;  /* 0x0000000000017941 */ /* 0x000fea0003800200 */
.L_x_39:
[----:B------:R-:W-:-:S04]  /*1030*/  HFMA2 R3, -RZ, RZ, 0, 0 ;  /* 0x00000000ff037431 */ /* 0x000fc800000001ff */
[----:B0-----:R-:W-:Y:S05]  /*1040*/  RET.REL.NODEC R2 `(_Z17column_sum_kernelPfS_ii) ;  /* 0xffffffec02ec7950 */ /* 0x001fea0003c3ffff */
.L_x_50:
        /* <DEDUP_REMOVED lines=11> */
.L_x_91:


//--------------------- .text._Z27elementwise_multiply_kernelPfS_S_i --------------------------
	.section	.text._Z27elementwise_multiply_kernelPfS_S_i,"ax",@progbits
	.align	128
        .global         _Z27elementwise_multiply_kernelPfS_S_i
        .type           _Z27elementwise_multiply_kernelPfS_S_i,@function
        .size           _Z27elementwise_multiply_kernelPfS_S_i,(.L_x_100 - _Z27elementwise_multiply_kernelPfS_S_i)
        .other          _Z27elementwise_multiply_kernelPfS_S_i,@"STO_CUDA_ENTRY STV_DEFAULT"
_Z27elementwise_multiply_kernelPfS_S_i:
.text._Z27elementwise_multiply_kernelPfS_S_i:
        /* <DEDUP_REMOVED lines=17> */
[----:B----4-:R-:W-:-:S05]  /*0110*/  FMUL R9, R2, R5 ;  /* 0x0000000502097220 */ /* 0x010fca0000400000 */
[----:B------:R-:W-:Y:S01]  /*0120*/  STG.E desc[UR4][R6.64], R9 ;  /* 0x0000000906007986 */ /* 0x000fe2000c101904 */
[----:B------:R-:W-:Y:S05]  /*0130*/  EXIT ;  /* 0x000000000000794d */ /* 0x000fea0003800000 */
.L_x_51:
        /* <DEDUP_REMOVED lines=12> */
.L_x_100:


//--------------------- .text._Z16transpose_kernelPfS_ii --------------------------
	.section	.text._Z16transpose_kernelPfS_ii,"ax",@progbits
	.align	128
        .global         _Z16transpose_kernelPfS_ii
        .type           _Z16transpose_kernelPfS_ii,@function
        .size           _Z16transpose_kernelPfS_ii,(.L_x_101 - _Z16transpose_kernelPfS_ii)
        .other          _Z16transpose_kernelPfS_ii,@"STO_CUDA_ENTRY STV_DEFAULT"
_Z16transpose_kernelPfS_ii:
.text._Z16transpose_kernelPfS_ii:
[----:B------:R-:W-:Y:S01]  /*0000*/  LDC R1, c[0x0][0x37c] ;  /* 0x0000df00ff017b82 */ /* 0x000fe20000000800 */
[----:B------:R-:W0:Y:S07]  /*0010*/  S2R R2, SR_TID.X ;  /* 0x0000000000027919 */ /* 0x000e2e0000002100 */
[----:B------:R-:W1:Y:S01]  /*0020*/  LDC R0, c[0x0][0x364] ;  /* 0x0000d900ff007b82 */ /* 0x000e620000000800 */
[----:B------:R-:W2:Y:S01]  /*0030*/  LDCU.64 UR6, c[0x0][0x390] ;  /* 0x00007200ff0677ac */ /* 0x000ea20008000a00 */
[----:B------:R-:W1:Y:S06]  /*0040*/  S2R R3, SR_TID.Y ;  /* 0x0000000000037919 */ /* 0x000e6c0000002200 */
[----:B------:R-:W0:Y:S08]  /*0050*/  S2UR UR5, SR_CTAID.X ;  /* 0x00000000000579c3 */ /* 0x000e300000002500 */
[----:B------:R-:W0:Y:S08]  /*0060*/  LDC R7, c[0x0][0x360] ;  /* 0x0000d800ff077b82 */ /* 0x000e300000000800 */
[----:B------:R-:W1:Y:S01]  /*0070*/  S2UR UR4, SR_CTAID.Y ;  /* 0x00000000000479c3 */ /* 0x000e620000002600 */
[----:B0-----:R-:W-:-:S05]  /*0080*/  IMAD R7, R7, UR5, R2 ;  /* 0x0000000507077c24 */ /* 0x001fca000f8e0202 */
[----:B--2---:R-:W-:Y:S01]  /*0090*/  ISETP.GE.AND P0, PT, R7, UR7, PT ;  /* 0x0000000707007c0c */ /* 0x004fe2000bf06270 */
[----:B-1----:R-:W-:-:S05]  /*00a0*/  IMAD R0, R0, UR4, R3 ;  /* 0x0000000400007c24 */ /* 0x002fca000f8e0203 */
[----:B------:R-:W-:-:S13]  /*00b0*/  ISETP.GE.OR P0, PT, R0, UR6, P0 ;  /* 0x0000000600007c0c */ /* 0x000fda0008706670 */
[----:B------:R-:W-:Y:S05]  /*00c0*/  @P0 EXIT ;  /* 0x000000000000094d */ /* 0x000fea0003800000 */
[----:B------:R-:W0:Y:S01]  /*00d0*/  LDC.64 R2, c[0x0][0x380] ;  /* 0x0000e000ff027b82 */ /* 0x000e220000000a00 */
[----:B------:R-:W1:Y:S01]  /*00e0*/  LDCU.64 UR4, c[0x0][0x358] ;  /* 0x00006b00ff0477ac */ /* 0x000e620008000a00 */
[----:B------:R-:W-:-:S04]  /*00f0*/  IMAD R5, R0, UR7, R7 ;  /* 0x0000000700057c24 */ /* 0x000fc8000f8e0207 */
[----:B0-----:R-:W-:Y:S02]  /*0100*/  IMAD.WIDE R2, R5, 0x4, R2 ;  /* 0x0000000405027825 */ /* 0x001fe400078e0202 */
[----:B------:R-:W0:Y:S04]  /*0110*/  LDC.64 R4, c[0x0][0x388] ;  /* 0x0000e200ff047b82 */ /* 0x000e280000000a00 */
[----:B-1----:R-:W2:Y:S01]  /*0120*/  LDG.E R3, desc[UR4][R2.64] ;  /* 0x0000000402037981 */ /* 0x002ea2000c1e1900 */
[----:B------:R-:W-:-:S04]  /*0130*/  IMAD R7, R7, UR6, R0 ;  /* 0x0000000607077c24 */ /* 0x000fc8000f8e0200 */
[----:B0-----:R-:W-:-:S05]  /*0140*/  IMAD.WIDE R4, R7, 0x4, R4 ;  /* 0x0000000407047825 */ /* 0x001fca00078e0204 */
[----:B--2---:R-:W-:Y:S01]  /*0150*/  STG.E desc[UR4][R4.64], R3 ;  /* 0x0000000304007986 */ /* 0x004fe2000c101904 */
[----:B------:R-:W-:Y:S05]  /*0160*/  EXIT ;  /* 0x000000000000794d */ /* 0x000fea0003800000 */
.L_x_52:
        /* <DEDUP_REMOVED lines=9> */
.L_x_101:


//--------------------- .text._Z22relu_derivative_kernelPfS_i --------------------------
	.section	.text._Z22relu_derivative_kernelPfS_i,"ax",@progbits
	.align	128
        .global         _Z22relu_derivative_kernelPfS_i
        .type           _Z22relu_derivative_kernelPfS_i,@function
        .size           _Z22relu_derivative_kernelPfS_i,(.L_x_102 - _Z22relu_derivative_kernelPfS_i)
        .other          _Z22relu_derivative_kernelPfS_i,@"STO_CUDA_ENTRY STV_DEFAULT"
_Z22relu_derivative_kernelPfS_i:
.text._Z22relu_derivative_kernelPfS_i:
        /* <DEDUP_REMOVED lines=10> */
[----:B------:R-:W2:Y:S01]  /*00a0*/  LDC.64 R4, c[0x0][0x388] ;  /* 0x0000e200ff047b82 */ /* 0x000ea20000000a00 */
[----:B0-----:R-:W-:-:S06]  /*00b0*/  IMAD.WIDE R2, R7, 0x4, R2 ;  /* 0x0000000407027825 */ /* 0x001fcc00078e0202 */
[----:B-1----:R-:W3:Y:S01]  /*00c0*/  LDG.E R2, desc[UR4][R2.64] ;  /* 0x0000000402027981 */ /* 0x002ee2000c1e1900 */
[----:B--2---:R-:W-:Y:S01]  /*00d0*/  IMAD.WIDE R4, R7, 0x4, R4 ;  /* 0x0000000407047825 */ /* 0x004fe200078e0204 */
[----:B---3--:R-:W-:-:S05]  /*00e0*/  FSET.BF.GT.AND R7, R2, RZ, PT ;  /* 0x000000ff0207720a */ /* 0x008fca0003804000 */
[----:B------:R-:W-:Y:S01]  /*00f0*/  STG.E desc[UR4][R4.64], R7 ;  /* 0x0000000704007986 */ /* 0x000fe2000c101904 */
[----:B------:R-:W-:Y:S05]  /*0100*/  EXIT ;  /* 0x000000000000794d */ /* 0x000fea0003800000 */
.L_x_53:
        /* <DEDUP_REMOVED lines=15> */
.L_x_102:


//--------------------- .text._Z15add_bias_kernelPfS_ii --------------------------
	.section	.text._Z15add_bias_kernelPfS_ii,"ax",@progbits
	.align	128
        .global         _Z15add_bias_kernelPfS_ii
        .type           _Z15add_bias_kernelPfS_ii,@function
        .size           _Z15add_bias_kernelPfS_ii,(.L_x_103 - _Z15add_bias_kernelPfS_ii)
        .other          _Z15add_bias_kernelPfS_ii,@"STO_CUDA_ENTRY STV_DEFAULT"
_Z15add_bias_kernelPfS_ii:
.text._Z15add_bias_kernelPfS_ii:
[----:B------:R-:W-:Y:S01]  /*0000*/  LDC R1, c[0x0][0x37c] ;  /* 0x0000df00ff017b82 */ /* 0x000fe20000000800 */
[----:B------:R-:W0:Y:S07]  /*0010*/  S2R R0, SR_TID.X ;  /* 0x0000000000007919 */ /* 0x000e2e0000002100 */
[----:B------:R-:W0:Y:S08]  /*0020*/  S2UR UR4, SR_CTAID.X ;  /* 0x00000000000479c3 */ /* 0x000e300000002500 */
[----:B------:R-:W0:Y:S08]  /*0030*/  LDC R9, c[0x0][0x360] ;  /* 0x0000d800ff097b82 */ /* 0x000e300000000800 */
[----:B------:R-:W1:Y:S01]  /*0040*/  LDC.64 R2, c[0x0][0x390] ;  /* 0x0000e400ff027b82 */ /* 0x000e620000000a00 */
[----:B0-----:R-:W-:-:S02]  /*0050*/  IMAD R9, R9, UR4, R0 ;  /* 0x0000000409097c24 */ /* 0x001fc4000f8e0200 */
[----:B-1----:R-:W-:-:S05]  /*0060*/  IMAD R2, R3, R2, RZ ;  /* 0x0000000203027224 */ /* 0x002fca00078e02ff */
[----:B------:R-:W-:-:S13]  /*0070*/  ISETP.GE.AND P0, PT, R9, R2, PT ;  /* 0x000000020900720c */ /* 0x000fda0003f06270 */
[----:B------:R-:W-:Y:S05]  /*0080*/  @P0 EXIT ;  /* 0x000000000000094d */ /* 0x000fea0003800000 */
[----:B------:R-:W-:Y:S01]  /*0090*/  IABS R11, R3 ;  /* 0x00000003000b7213 */ /* 0x000fe20000000000 */
[----:B------:R-:W0:Y:S01]  /*00a0*/  LDCU.64 UR4, c[0x0][0x358] ;  /* 0x00006b00ff0477ac */ /* 0x000e220008000a00 */
[----:B------:R-:W-:Y:S02]  /*00b0*/  ISETP.GE.AND P2, PT, R9, RZ, PT ;  /* 0x000000ff0900720c */ /* 0x000fe40003f46270 */
[----:B------:R-:W1:Y:S08]  /*00c0*/  I2F.RP R0, R11 ;  /* 0x0000000b00007306 */ /* 0x000e700000209400 */
[----:B-1----:R-:W1:Y:S02]  /*00d0*/  MUFU.RCP R0, R0 ;  /* 0x0000000000007308 */ /* 0x002e640000001000 */
[----:B-1----:R-:W-:-:S06]  /*00e0*/  IADD3 R4, PT, PT, R0, 0xffffffe, RZ ;  /* 0x0ffffffe00047810 */ /* 0x002fcc0007ffe0ff */
[----:B------:R1:W2:Y:S02]  /*00f0*/  F2I.FTZ.U32.TRUNC.NTZ R5, R4 ;  /* 0x0000000400057305 */ /* 0x0002a4000021f000 */
[----:B-1----:R-:W-:Y:S01]  /*0100*/  IMAD.MOV.U32 R4, RZ, RZ, RZ ;  /* 0x000000ffff047224 */ /* 0x002fe200078e00ff */
[----:B--2---:R-:W-:-:S05]  /*0110*/  IADD3 R2, PT, PT, RZ, -R5, RZ ;  /* 0x80000005ff027210 */ /* 0x004fca0007ffe0ff */
[----:B------:R-:W-:Y:S01]  /*0120*/  IMAD R7, R2, R11, RZ ;  /* 0x0000000b02077224 */ /* 0x000fe200078e02ff */
[----:B------:R-:W-:-:S03]  /*0130*/  IABS R2, R9 ;  /* 0x0000000900027213 */ /* 0x000fc60000000000 */
[----:B------:R-:W-:Y:S02]  /*0140*/  IMAD.HI.U32 R5, R5, R7, R4 ;  /* 0x0000000705057227 */ /* 0x000fe400078e0004 */
[----:B------:R-:W1:Y:S04]  /*0150*/  LDC.64 R6, c[0x0][0x388] ;  /* 0x0000e200ff067b82 */ /* 0x000e680000000a00 */
[----:B------:R-:W-:-:S05]  /*0160*/  IMAD.HI.U32 R5, R5, R2, RZ ;  /* 0x0000000205057227 */ /* 0x000fca00078e00ff */
[----:B------:R-:W-:-:S05]  /*0170*/  IADD3 R5, PT, PT, -R5, RZ, RZ ;  /* 0x000000ff05057210 */ /* 0x000fca0007ffe1ff */
[C---:B------:R-:W-:Y:S02]  /*0180*/  IMAD R0, R11.reuse, R5, R2 ;  /* 0x000000050b007224 */ /* 0x040fe400078e0202 */
[----:B------:R-:W2:Y:S03]  /*0190*/  LDC.64 R4, c[0x0][0x380] ;  /* 0x0000e000ff047b82 */ /* 0x000ea60000000a00 */
[----:B------:R-:W-:-:S13]  /*01a0*/  ISETP.GT.U32.AND P0, PT, R11, R0, PT ;  /* 0x000000000b00720c */ /* 0x000fda0003f04070 */
[----:B------:R-:W-:Y:S01]  /*01b0*/  @!P0 IMAD.IADD R0, R0, 0x1, -R11 ;  /* 0x0000000100008824 */ /* 0x000fe200078e0a0b */
[----:B------:R-:W-:-:S04]  /*01c0*/  ISETP.NE.AND P0, PT, R3, RZ, PT ;  /* 0x000000ff0300720c */ /* 0x000fc80003f05270 */
[----:B------:R-:W-:Y:S01]  /*01d0*/  ISETP.GT.U32.AND P1, PT, R11, R0, PT ;  /* 0x000000000b00720c */ /* 0x000fe20003f24070 */
[----:B--2---:R-:W-:-:S12]  /*01e0*/  IMAD.WIDE R4, R9, 0x4, R4 ;  /* 0x0000000409047825 */ /* 0x004fd800078e0204 */
[----:B------:R-:W-:-:S05]  /*01f0*/  @!P1 IADD3 R0, PT, PT, R0, -R11, RZ ;  /* 0x8000000b00009210 */ /* 0x000fca0007ffe0ff */
[----:B------:R-:W-:Y:S01]  /*0200*/  @!P2 IMAD.MOV R0, RZ, RZ, -R0 ;  /* 0x000000ffff00a224 */ /* 0x000fe200078e0a00 */
[----:B------:R-:W-:-:S05]  /*0210*/  @!P0 LOP3.LUT R0, RZ, R3, RZ, 0x33, !PT ;  /* 0x00000003ff008212 */ /* 0x000fca00078e33ff */
[----:B-1----:R-:W-:Y:S02]  /*0220*/  IMAD.WIDE R2, R0, 0x4, R6 ;  /* 0x0000000400027825 */ /* 0x002fe400078e0206 */
[----:B0-----:R-:W2:Y:S04]  /*0230*/  LDG.E R7, desc[UR4][R4.64] ;  /* 0x0000000404077981 */ /* 0x001ea8000c1e1900 */
[----:B------:R-:W2:Y:S02]  /*0240*/  LDG.E R2, desc[UR4][R2.64] ;  /* 0x0000000402027981 */ /* 0x000ea4000c1e1900 */
[----:B--2---:R-:W-:-:S05]  /*0250*/  FADD R7, R2, R7 ;  /* 0x0000000702077221 */ /* 0x004fca0000000000 */
[----:B------:R-:W-:Y:S01]  /*0260*/  STG.E desc[UR4][R4.64], R7 ;  /* 0x0000000704007986 */ /* 0x000fe2000c101904 */
[----:B------:R-:W-:Y:S05]  /*0270*/  EXIT ;  /* 0x000000000000794d */ /* 0x000fea0003800000 */
.L_x_54:
        /* <DEDUP_REMOVED lines=16> */
.L_x_103:


//--------------------- .text._Z15gemm_cuda_tiledPfS_S_S_iii --------------------------
	.section	.text._Z15gemm_cuda_tiledPfS_S_S_iii,"ax",@progbits
	.align	128
        .global         _Z15gemm_cuda_tiledPfS_S_S_iii
        .type           _Z15gemm_cuda_tiledPfS_S_S_iii,@function
        .size           _Z15gemm_cuda_tiledPfS_S_S_iii,(.L_x_104 - _Z15gemm_cuda_tiledPfS_S_S_iii)
        .other          _Z15gemm_cuda_tiledPfS_S_S_iii,@"STO_CUDA_ENTRY STV_DEFAULT"
_Z15gemm_cuda_tiledPfS_S_S_iii:
.text._Z15gemm_cuda_tiledPfS_S_S_iii:
[----:B------:R-:W-:Y:S01]  /*0000*/  LDC R1, c[0x0][0x37c] ;  /* 0x0000df00ff017b82 */ /* 0x000fe20000000800 */
[----:B------:R-:W0:Y:S01]  /*0010*/  S2R R2, SR_CTAID.Y ;  /* 0x0000000000027919 */ /* 0x000e220000002600 */
[----:B------:R-:W1:Y:S01]  /*0020*/  LDCU UR10, c[0x0][0x3a8] ;  /* 0x00007500ff0a77ac */ /* 0x000e620008000800 */
[----:B------:R-:W-:Y:S01]  /*0030*/  HFMA2 R21, -RZ, RZ, 0, 0 ;  /* 0x00000000ff157431 */ /* 0x000fe200000001ff */
[----:B------:R-:W0:Y:S01]  /*0040*/  S2R R0, SR_TID.Y ;  /* 0x0000000000007919 */ /* 0x000e220000002200 */
[----:B------:R-:W2:Y:S01]  /*0050*/  LDCU.64 UR8, c[0x0][0x358] ;  /* 0x00006b00ff0877ac */ /* 0x000ea20008000a00 */
[----:B------:R-:W3:Y:S01]  /*0060*/  S2R R4, SR_CTAID.X ;  /* 0x0000000000047919 */ /* 0x000ee20000002500 */
[----:B------:R-:W3:Y:S01]  /*0070*/  S2R R13, SR_TID.X ;  /* 0x00000000000d7919 */ /* 0x000ee20000002100 */
[----:B-1----:R-:W-:Y:S01]  /*0080*/  UISETP.GE.AND UP0, UPT, UR10, 0x1, UPT ;  /* 0x000000010a00788c */ /* 0x002fe2000bf06270 */
[----:B0-----:R-:W-:Y:S02]  /*0090*/  LEA R2, R2, R0, 0x4 ;  /* 0x0000000002027211 */ /* 0x001fe400078e20ff */
[----:B---3--:R-:W-:-:S06]  /*00a0*/  LEA R3, R4, R13, 0x4 ;  /* 0x0000000d04037211 */ /* 0x008fcc00078e20ff */
[----:B--2---:R-:W-:Y:S05]  /*00b0*/  BRA.U !UP0, `(.L_x_55) ;  /* 0x00000005083c7547 */ /* 0x004fea000b800000 */
[----:B------:R-:W0:Y:S01]  /*00c0*/  S2UR UR7, SR_CgaCtaId ;  /* 0x00000000000779c3 */ /* 0x000e220000008800 */
[----:B------:R-:W1:Y:S01]  /*00d0*/  LDCU UR11, c[0x0][0x3a4] ;  /* 0x00007480ff0b77ac */ /* 0x000e620008000800 */
[----:B------:R-:W-:Y:S01]  /*00e0*/  MOV R21, RZ ;  /* 0x000000ff00157202 */ /* 0x000fe20000000f00 */
[----:B------:R-:W-:Y:S01]  /*00f0*/  IMAD R12, R2, UR10, R13 ;  /* 0x0000000a020c7c24 */ /* 0x000fe2000f8e020d */
[----:B------:R-:W-:Y:S01]  /*0100*/  UMOV UR5, 0x400 ;  /* 0x0000040000057882 */ /* 0x000fe20000000000 */
[----:B------:R-:W-:-:S03]  /*0110*/  UIADD3 UR4, UPT, UPT, UR10, 0xf, URZ ;  /* 0x0000000f0a047890 */ /* 0x000fc6000fffe0ff */
[----:B------:R-:W2:Y:S01]  /*0120*/  LDC R14, c[0x0][0x3a4] ;  /* 0x0000e900ff0e7b82 */ /* 0x000ea20000000800 */
[----:B------:R-:W-:Y:S02]  /*0130*/  UIADD3 UR6, UPT, UPT, UR5, 0x400, URZ ;  /* 0x0000040005067890 */ /* 0x000fe4000fffe0ff */
[----:B------:R-:W-:Y:S01]  /*0140*/  USHF.R.U32.HI UR4, URZ, 0x4, UR4 ;  /* 0x00000004ff047899 */ /* 0x000fe20008011604 */
[----:B------:R-:W3:Y:S01]  /*0150*/  LDCU UR13, c[0x0][0x3a8] ;  /* 0x00007500ff0d77ac */ /* 0x000ee20008000800 */
[----:B------:R-:W4:Y:S01]  /*0160*/  LDCU UR12, c[0x0][0x3a0] ;  /* 0x00007400ff0c77ac */ /* 0x000f220008000800 */
[----:B-1----:R-:W-:Y:S01]  /*0170*/  IMAD R19, R0, UR11, R13 ;  /* 0x0000000b00137c24 */ /* 0x002fe2000f8e020d */
[----:B------:R-:W-:Y:S02]  /*0180*/  UIADD3 UR4, UPT, UPT, -UR4, URZ, URZ ;  /* 0x000000ff04047290 */ /* 0x000fe4000fffe1ff */
[----:B0-----:R-:W-:Y:S02]  /*0190*/  ULEA UR5, UR7, UR5, 0x18 ;  /* 0x0000000507057291 */ /* 0x001fe4000f8ec0ff */
[----:B------:R-:W-:Y:S01]  /*01a0*/  LEA R19, R4, R19, 0x4 ;  /* 0x0000001304137211 */ /* 0x000fe200078e20ff */
[----:B------:R-:W-:-:S03]  /*01b0*/  ULEA UR6, UR7, UR6, 0x18 ;  /* 0x0000000607067291 */ /* 0x000fc6000f8ec0ff */
[----:B------:R-:W-:-:S03]  /*01c0*/  LEA R16, R0, UR5, 0x6 ;  /* 0x0000000500107c11 */ /* 0x000fc6000f8e30ff */
[C---:B------:R-:W-:Y:S02]  /*01d0*/  LEA R17, R13.reuse, UR6, 0x2 ;  /* 0x000000060d117c11 */ /* 0x040fe4000f8e10ff */
[----:B------:R-:W-:Y:S02]  /*01e0*/  LEA R18, R13, R16, 0x2 ;  /* 0x000000100d127211 */ /* 0x000fe400078e10ff */
[----:B---34-:R-:W-:-:S07]  /*01f0*/  LEA R15, R0, R17, 0x6 ;  /* 0x00000011000f7211 */ /* 0x018fce00078e30ff */
.L_x_56:
[----:B------:R-:W-:Y:S01]  /*0200*/  ISETP.GE.U32.AND P1, PT, R13, UR13, PT ;  /* 0x0000000d0d007c0c */ /* 0x000fe2000bf26070 */
[----:B------:R-:W-:Y:S01]  /*0210*/  HFMA2 R22, -RZ, RZ, 0, 0 ;  /* 0x00000000ff167431 */ /* 0x000fe200000001ff */
[----:B------:R-:W-:Y:S02]  /*0220*/  ISETP.GE.U32.AND P0, PT, R0, UR13, PT ;  /* 0x0000000d00007c0c */ /* 0x000fe4000bf06070 */
[----:B------:R-:W-:Y:S02]  /*0230*/  ISETP.GE.OR P1, PT, R2, UR12, P1 ;  /* 0x0000000c02007c0c */ /* 0x000fe40008f26670 */
[----:B--2---:R-:W-:Y:S02]  /*0240*/  ISETP.GE.OR P0, PT, R3, R14, P0 ;  /* 0x0000000e0300720c */ /* 0x004fe40000706670 */
[----:B------:R-:W-:-:S09]  /*0250*/  MOV R29, RZ ;  /* 0x000000ff001d7202 */ /* 0x000fd20000000f00 */
[----:B------:R-:W0:Y:S08]  /*0260*/  @!P1 LDC.64 R6, c[0x0][0x380] ;  /* 0x0000e000ff069b82 */ /* 0x000e300000000a00 */
[----:B------:R-:W1:Y:S01]  /*0270*/  @!P0 LDC.64 R4, c[0x0][0x388] ;  /* 0x0000e200ff048b82 */ /* 0x000e620000000a00 */
[----:B0-----:R-:W-:-:S05]  /*0280*/  @!P1 IMAD.WIDE.U32 R6, R12, 0x4, R6 ;  /* 0x000000040c069825 */ /* 0x001fca00078e0006 */
[----:B------:R-:W2:Y:S01]  /*0290*/  @!P1 LDG.E R29, desc[UR8][R6.64] ;  /* 0x00000008061d9981 */ /* 0x000ea2000c1e1900 */
[----:B-1----:R-:W-:-:S05]  /*02a0*/  @!P0 IMAD.WIDE.U32 R24, R19, 0x4, R4 ;  /* 0x0000000413188825 */ /* 0x002fca00078e0004 */
[----:B------:R-:W3:Y:S01]  /*02b0*/  @!P0 LDG.E R22, desc[UR8][R24.64] ;  /* 0x0000000818168981 */ /* 0x000ee2000c1e1900 */
[----:B------:R-:W-:-:S04]  /*02c0*/  UIADD3 UR4, UPT, UPT, UR4, 0x1, URZ ;  /* 0x0000000104047890 */ /* 0x000fc8000fffe0ff */
[----:B------:R-:W-:Y:S01]  /*02d0*/  UISETP.NE.AND UP0, UPT, UR4, URZ, UPT ;  /* 0x000000ff0400728c */ /* 0x000fe2000bf05270 */
[----:B------:R-:W-:Y:S02]  /*02e0*/  IADD3 R0, PT, PT, R0, 0x10, RZ ;  /* 0x0000001000007810 */ /* 0x000fe40007ffe0ff */
[----:B------:R-:W-:Y:S02]  /*02f0*/  IADD3 R13, PT, PT, R13, 0x10, RZ ;  /* 0x000000100d0d7810 */ /* 0x000fe40007ffe0ff */
[----:B------:R-:W-:Y:S02]  /*0300*/  IADD3 R12, PT, PT, R12, 0x10, RZ ;  /* 0x000000100c0c7810 */ /* 0x000fe40007ffe0ff */
[----:B------:R-:W-:Y:S01]  /*0310*/  LEA R19, R14, R19, 0x4 ;  /* 0x000000130e137211 */ /* 0x000fe200078e20ff */
[----:B--2---:R-:W-:Y:S04]  /*0320*/  STS [R18], R29 ;  /* 0x0000001d12007388 */ /* 0x004fe80000000800 */
[----:B---3--:R-:W-:Y:S01]  /*0330*/  STS [R15], R22 ;  /* 0x000000160f007388 */ /* 0x008fe20000000800 */
[----:B------:R-:W-:Y:S06]  /*0340*/  BAR.SYNC.DEFER_BLOCKING 0x0 ;  /* 0x0000000000007b1d */ /* 0x000fec0000010000 */
[----:B------:R-:W-:Y:S04]  /*0350*/  LDS R28, [R17] ;  /* 0x00000000111c7984 */ /* 0x000fe80000000800 */
[----:B------:R-:W0:Y:S04]  /*0360*/  LDS.128 R8, [R16] ;  /* 0x0000000010087984 */ /* 0x000e280000000c00 */
[----:B------:R-:W1:Y:S04]  /*0370*/  LDS R29, [R17+0x40] ;  /* 0x00004000111d7984 */ /* 0x000e680000000800 */
[----:B------:R-:W2:Y:S04]  /*0380*/  LDS R27, [R17+0x80] ;  /* 0x00008000111b7984 */ /* 0x000ea80000000800 */
[----:B------:R-:W3:Y:S04]  /*0390*/  LDS R26, [R17+0xc0] ;  /* 0x0000c000111a7984 */ /* 0x000ee80000000800 */
[----:B------:R-:W-:Y:S04]  /*03a0*/  LDS R23, [R17+0x100] ;  /* 0x0001000011177984 */ /* 0x000fe80000000800 */
[----:B------:R-:W4:Y:S04]  /*03b0*/  LDS.128 R4, [R16+0x10] ;  /* 0x0000100010047984 */ /* 0x000f280000000c00 */
[----:B------:R-:W5:Y:S04]  /*03c0*/  LDS R20, [R17+0x140] ;  /* 0x0001400011147984 */ /* 0x000f680000000800 */
[----:B------:R-:W5:Y:S04]  /*03d0*/  LDS R25, [R17+0x180] ;  /* 0x0001800011197984 */ /* 0x000f680000000800 */
[----:B------:R-:W5:Y:S04]  /*03e0*/  LDS R22, [R17+0x1c0] ;  /* 0x0001c00011167984 */ /* 0x000f680000000800 */
[----:B------:R-:W-:Y:S01]  /*03f0*/  LDS R24, [R17+0x240] ;  /* 0x0002400011187984 */ /* 0x000fe20000000800 */
[----:B0-----:R-:W-:-:S03]  /*0400*/  FFMA R8, R8, R28, R21 ;  /* 0x0000001c08087223 */ /* 0x001fc60000000015 */
[----:B------:R-:W-:Y:S01]  /*0410*/  LDS R21, [R17+0x200] ;  /* 0x0002000011157984 */ /* 0x000fe20000000800 */
[----:B-1----:R-:W-:-:S04]  /*0420*/  FFMA R8, R29, R9, R8 ;  /* 0x000000091d087223 */ /* 0x002fc80000000008 */
[----:B--2---:R-:W-:-:S04]  /*0430*/  FFMA R27, R27, R10, R8 ;  /* 0x0000000a1b1b7223 */ /* 0x004fc80000000008 */
[----:B---3--:R-:W-:Y:S02]  /*0440*/  FFMA R27, R26, R11, R27 ;  /* 0x0000000b1a1b7223 */ /* 0x008fe4000000001b */
[----:B------:R-:W0:Y:S02]  /*0450*/  LDS.128 R8, [R16+0x20] ;  /* 0x0000200010087984 */ /* 0x000e240000000c00 */
[----:B----4-:R-:W-:-:S04]  /*0460*/  FFMA R23, R4, R23, R27 ;  /* 0x0000001704177223 */ /* 0x010fc8000000001b */
[----:B-----5:R-:W-:Y:S02]  /*0470*/  FFMA R20, R20, R5, R23 ;  /* 0x0000000514147223 */ /* 0x020fe40000000017 */
[----:B------:R-:W1:Y:S02]  /*0480*/  LDS R23, [R17+0x280] ;  /* 0x0002800011177984 */ /* 0x000e640000000800 */
[----:B------:R-:W-:Y:S02]  /*0490*/  FFMA R25, R25, R6, R20 ;  /* 0x0000000619197223 */ /* 0x000fe40000000014 */
[----:B------:R-:W2:Y:S02]  /*04a0*/  LDS R20, [R17+0x2c0] ;  /* 0x0002c00011147984 */ /* 0x000ea40000000800 */
[----:B------:R-:W-:Y:S02]  /*04b0*/  FFMA R27, R22, R7, R25 ;  /* 0x00000007161b7223 */ /* 0x000fe40000000019 */
[----:B------:R-:W-:Y:S04]  /*04c0*/  LDS R25, [R17+0x300] ;  /* 0x0003000011197984 */ /* 0x000fe80000000800 */
[----:B------:R-:W3:Y:S04]  /*04d0*/  LDS.128 R4, [R16+0x30] ;  /* 0x0000300010047984 */ /* 0x000ee80000000c00 */
[----:B------:R-:W4:Y:S01]  /*04e0*/  LDS R22, [R17+0x340] ;  /* 0x0003400011167984 */ /* 0x000f220000000800 */
[----:B0-----:R-:W-:-:S03]  /*04f0*/  FFMA R27, R8, R21, R27 ;  /* 0x00000015081b7223 */ /* 0x001fc6000000001b */
[----:B------:R-:W0:Y:S04]  /*0500*/  LDS R21, [R17+0x380] ;  /* 0x0003800011157984 */ /* 0x000e280000000800 */
[----:B------:R-:W5:Y:S01]  /*0510*/  LDS R8, [R17+0x3c0] ;  /* 0x0003c00011087984 */ /* 0x000f620000000800 */
[----:B------:R-:W-:-:S04]  /*0520*/  FFMA R24, R24, R9, R27 ;  /* 0x0000000918187223 */ /* 0x000fc8000000001b */
[----:B-1----:R-:W-:-:S04]  /*0530*/  FFMA R23, R23, R10, R24 ;  /* 0x0000000a17177223 */ /* 0x002fc80000000018 */
[----:B--2---:R-:W-:-:S04]  /*0540*/  FFMA R11, R20, R11, R23 ;  /* 0x0000000b140b7223 */ /* 0x004fc80000000017 */
[----:B---3--:R-:W-:-:S04]  /*0550*/  FFMA R11, R4, R25, R11 ;  /* 0x00000019040b7223 */ /* 0x008fc8000000000b */
[----:B----4-:R-:W-:-:S04]  /*0560*/  FFMA R22, R22, R5, R11 ;  /* 0x0000000516167223 */ /* 0x010fc8000000000b */
[----:B0-----:R-:W-:-:S04]  /*0570*/  FFMA R21, R21, R6, R22 ;  /* 0x0000000615157223 */ /* 0x001fc80000000016 */
[----:B-----5:R-:W-:Y:S01]  /*0580*/  FFMA R21, R8, R7, R21 ;  /* 0x0000000708157223 */ /* 0x020fe20000000015 */
[----:B------:R-:W-:Y:S06]  /*0590*/  BAR.SYNC.DEFER_BLOCKING 0x0 ;  /* 0x0000000000007b1d */ /* 0x000fec0000010000 */
[----:B------:R-:W-:Y:S05]  /*05a0*/  BRA.U UP0, `(.L_x_56) ;  /* 0xfffffffd00147547 */ /* 0x000fea000b83ffff */
.L_x_55:
[----:B------:R-:W0:Y:S02]  /*05b0*/  LDCU.64 UR6, c[0x0][0x3a0] ;  /* 0x00007400ff0677ac */ /* 0x000e240008000a00 */
[----:B0-----:R-:W-:-:S04]  /*05c0*/  ISETP.GE.AND P0, PT, R3, UR7, PT ;  /* 0x0000000703007c0c */ /* 0x001fc8000bf06270 */
[----:B------:R-:W-:-:S13]  /*05d0*/  ISETP.GE.OR P0, PT, R2, UR6, P0 ;  /* 0x0000000602007c0c */ /* 0x000fda0008706670 */
[----:B------:R-:W-:Y:S05]  /*05e0*/  @P0 EXIT ;  /* 0x000000000000094d */ /* 0x000fea0003800000 */
[----:B------:R-:W0:Y:S01]  /*05f0*/  LDCU.64 UR4, c[0x0][0x398] ;  /* 0x00007300ff0477ac */ /* 0x000e220008000a00 */
[----:B------:R-:W1:Y:S01]  /*0600*/  LDC.64 R4, c[0x0][0x390] ;  /* 0x0000e400ff047b82 */ /* 0x000e620000000a00 */
[----:B------:R-:W-:Y:S01]  /*0610*/  IMAD R7, R2, UR7, R3 ;  /* 0x0000000702077c24 */ /* 0x000fe2000f8e0203 */
[----:B------:R-:W-:Y:S01]  /*0620*/  MOV R2, RZ ;  /* 0x000000ff00027202 */ /* 0x000fe20000000f00 */
[----:B0-----:R-:W-:-:S04]  /*0630*/  UISETP.NE.U32.AND UP0, UPT, UR4, URZ, UPT ;  /* 0x000000ff0400728c */ /* 0x001fc8000bf05070 */
[----:B------:R-:W-:Y:S01]  /*0640*/  UISETP.NE.AND.EX UP0, UPT, UR5, URZ, UPT, UP0 ;  /* 0x000000ff0500728c */ /* 0x000fe2000bf05300 */
[----:B-1----:R-:W-:-:S08]  /*0650*/  IMAD.WIDE R4, R7, 0x4, R4 ;  /* 0x0000000407047825 */ /* 0x002fd000078e0204 */
[----:B------:R-:W-:Y:S05]  /*0660*/  BRA.U !UP0, `(.L_x_57) ;  /* 0x00000001080c7547 */ /* 0x000fea000b800000 */
[----:B------:R-:W0:Y:S02]  /*0670*/  LDC.64 R6, c[0x0][0x398] ;  /* 0x0000e600ff067b82 */ /* 0x000e240000000a00 */
[----:B0-----:R-:W-:-:S06]  /*0680*/  IMAD.WIDE R2, R3, 0x4, R6 ;  /* 0x0000000403027825 */ /* 0x001fcc00078e0206 */
[----:B------:R0:W5:Y:S02]  /*0690*/  LDG.E R2, desc[UR8][R2.64] ;  /* 0x0000000802027981 */ /* 0x000164000c1e1900 */
.L_x_57:
[----:B-----5:R-:W-:-:S05]  /*06a0*/  FADD R21, R2, R21 ;  /* 0x0000001502157221 */ /* 0x020fca0000000000 */
[----:B------:R-:W-:Y:S01]  /*06b0*/  STG.E desc[UR8][R4.64], R21 ;  /* 0x0000001504007986 */ /* 0x000fe2000c101908 */
[----:B------:R-:W-:Y:S05]  /*06c0*/  EXIT ;  /* 0x000000000000794d */ /* 0x000fea0003800000 */
.L_x_58:
        /* <DEDUP_REMOVED lines=11> */
.L_x_104:


//--------------------- .text._Z15gemm_cuda_naivePfS_S_S_iii --------------------------
	.section	.text._Z15gemm_cuda_naivePfS_S_S_iii,"ax",@progbits
	.align	128
        .global         _Z15gemm_cuda_naivePfS_S_S_iii
        .type           _Z15gemm_cuda_naivePfS_S_S_iii,@function
        .size           _Z15gemm_cuda_naivePfS_S_S_iii,(.L_x_105 - _Z15gemm_cuda_naivePfS_S_S_iii)
        .other          _Z15gemm_cuda_naivePfS_S_S_iii,@"STO_CUDA_ENTRY STV_DEFAULT"
_Z15gemm_cuda_naivePfS_S_S_iii:
.text._Z15gemm_cuda_naivePfS_S_S_iii:
[----:B------:R-:W-:Y:S01]  /*0000*/  LDC R1, c[0x0][0x37c] ;  /* 0x0000df00ff017b82 */ /* 0x000fe20000000800 */
[----:B------:R-:W0:Y:S07]  /*0010*/  S2R R5, SR_TID.X ;  /* 0x0000000000057919 */ /* 0x000e2e0000002100 */
[----:B------:R-:W1:Y:S01]  /*0020*/  LDC R19, c[0x0][0x364] ;  /* 0x0000d900ff137b82 */ /* 0x000e620000000800 */
[----:B------:R-:W1:Y:S07]  /*0030*/  S2R R4, SR_TID.Y ;  /* 0x0000000000047919 */ /* 0x000e6e0000002200 */
[----:B------:R-:W0:Y:S08]  /*0040*/  S2UR UR5, SR_CTAID.X ;  /* 0x00000000000579c3 */ /* 0x000e300000002500 */
[----:B------:R-:W0:Y:S08]  /*0050*/  LDC R0, c[0x0][0x360] ;  /* 0x0000d800ff007b82 */ /* 0x000e300000000800 */
[----:B------:R-:W1:Y:S08]  /*0060*/  S2UR UR4, SR_CTAID.Y ;  /* 0x00000000000479c3 */ /* 0x000e700000002600 */
[----:B------:R-:W2:Y:S01]  /*0070*/  LDC.64 R2, c[0x0][0x3a0] ;  /* 0x0000e800ff027b82 */ /* 0x000ea20000000a00 */
[----:B0-----:R-:W-:-:S02]  /*0080*/  IMAD R0, R0, UR5, R5 ;  /* 0x0000000500007c24 */ /* 0x001fc4000f8e0205 */
[----:B-1----:R-:W-:-:S03]  /*0090*/  IMAD R19, R19, UR4, R4 ;  /* 0x0000000413137c24 */ /* 0x002fc6000f8e0204 */
[----:B--2---:R-:W-:-:S04]  /*00a0*/  ISETP.GE.AND P0, PT, R0, R3, PT ;  /* 0x000000030000720c */ /* 0x004fc80003f06270 */
[----:B------:R-:W-:-:S13]  /*00b0*/  ISETP.GE.OR P0, PT, R19, R2, P0 ;  /* 0x000000021300720c */ /* 0x000fda0000706670 */
[----:B------:R-:W-:Y:S05]  /*00c0*/  @P0 EXIT ;  /* 0x000000000000094d */ /* 0x000fea0003800000 */
[----:B------:R-:W0:Y:S01]  /*00d0*/  LDC R2, c[0x0][0x3a8] ;  /* 0x0000ea00ff027b82 */ /* 0x000e220000000800 */
[----:B------:R-:W1:Y:S01]  /*00e0*/  LDCU.64 UR4, c[0x0][0x358] ;  /* 0x00006b00ff0477ac */ /* 0x000e620008000a00 */
[----:B------:R-:W-:Y:S01]  /*00f0*/  HFMA2 R24, -RZ, RZ, 0, 0 ;  /* 0x00000000ff187431 */ /* 0x000fe200000001ff */
[----:B0-----:R-:W-:-:S13]  /*0100*/  ISETP.GE.AND P0, PT, R2, 0x1, PT ;  /* 0x000000010200780c */ /* 0x001fda0003f06270 */
[----:B-1----:R-:W-:Y:S05]  /*0110*/  @!P0 BRA `(.L_x_59) ;  /* 0x0000000400e08947 */ /* 0x002fea0003800000 */
[C---:B------:R-:W-:Y:S01]  /*0120*/  ISETP.GE.U32.AND P1, PT, R2.reuse, 0x8, PT ;  /* 0x000000080200780c */ /* 0x040fe20003f26070 */
[----:B------:R-:W-:Y:S01]  /*0130*/  IMAD R20, R19, R2, RZ ;  /* 0x0000000213147224 */ /* 0x000fe200078e02ff */
[----:B------:R-:W-:Y:S02]  /*0140*/  LOP3.LUT R27, R2, 0x7, RZ, 0xc0, !PT ;  /* 0x00000007021b7812 */ /* 0x000fe400078ec0ff */
[----:B------:R-:W-:Y:S02]  /*0150*/  MOV R24, RZ ;  /* 0x000000ff00187202 */ /* 0x000fe40000000f00 */
[----:B------:R-:W-:Y:S02]  /*0160*/  ISETP.NE.AND P0, PT, R27, RZ, PT ;  /* 0x000000ff1b00720c */ /* 0x000fe40003f05270 */
[----:B------:R-:W-:-:S05]  /*0170*/  MOV R21, RZ ;  /* 0x000000ff00157202 */ /* 0x000fca0000000f00 */
[----:B------:R-:W-:Y:S06]  /*0180*/  @!P1 BRA `(.L_x_60) ;  /* 0x0000000000c49947 */ /* 0x000fec0003800000 */
[----:B------:R-:W0:Y:S01]  /*0190*/  LDC.64 R4, c[0x0][0x380] ;  /* 0x0000e000ff047b82 */ /* 0x000e220000000a00 */
[----:B------:R-:W-:Y:S02]  /*01a0*/  LOP3.LUT R21, R2, 0x7ffffff8, RZ, 0xc0, !PT ;  /* 0x7ffffff802157812 */ /* 0x000fe400078ec0ff */
[----:B------:R-:W-:Y:S02]  /*01b0*/  MOV R24, RZ ;  /* 0x000000ff00187202 */ /* 0x000fe40000000f00 */
[----:B------:R-:W-:Y:S02]  /*01c0*/  MOV R18, R0 ;  /* 0x0000000000127202 */ /* 0x000fe40000000f00 */
[----:B------:R-:W-:Y:S01]  /*01d0*/  IADD3 R22, PT, PT, -R21, RZ, RZ ;  /* 0x000000ff15167210 */ /* 0x000fe20007ffe1ff */
[----:B0-----:R-:W-:-:S03]  /*01e0*/  IMAD.WIDE.U32 R4, R20, 0x4, R4 ;  /* 0x0000000414047825 */ /* 0x001fc600078e0004 */
[----:B------:R-:W-:-:S04]  /*01f0*/  IADD3 R6, P1, PT, R4, 0x10, RZ ;  /* 0x0000001004067810 */ /* 0x000fc80007f3e0ff */
[----:B------:R-:W-:-:S09]  /*0200*/  IADD3.X R7, PT, PT, RZ, R5, RZ, P1, !PT ;  /* 0x00000005ff077210 */ /* 0x000fd20000ffe4ff */
.L_x_61:
[----:B------:R-:W0:Y:S01]  /*0210*/  LDC.64 R16, c[0x0][0x388] ;  /* 0x0000e200ff107b82 */ /* 0x000e220000000a00 */
[----:B------:R-:W-:Y:S02]  /*0220*/  MOV R4, R6 ;  /* 0x0000000600047202 */ /* 0x000fe40000000f00 */
[----:B------:R-:W-:-:S05]  /*0230*/  MOV R5, R7 ;  /* 0x0000000700057202 */ /* 0x000fca0000000f00 */
[----:B------:R-:W2:Y:S04]  /*0240*/  LDG.E R25, desc[UR4][R4.64+-0x10] ;  /* 0xfffff00404197981 */ /* 0x000ea8000c1e1900 */
[----:B------:R-:W3:Y:S04]  /*0250*/  LDG.E R23, desc[UR4][R4.64+-0xc] ;  /* 0xfffff40404177981 */ /* 0x000ee8000c1e1900 */
[----:B------:R-:W4:Y:S04]  /*0260*/  LDG.E R29, desc[UR4][R4.64+-0x8] ;  /* 0xfffff804041d7981 */ /* 0x000f28000c1e1900 */
[----:B------:R-:W5:Y:S01]  /*0270*/  LDG.E R28, desc[UR4][R4.64+-0x4] ;  /* 0xfffffc04041c7981 */ /* 0x000f62000c1e1900 */
[----:B0-----:R-:W-:-:S05]  /*0280*/  IMAD.WIDE R16, R18, 0x4, R16 ;  /* 0x0000000412107825 */ /* 0x001fca00078e0210 */
[----:B------:R0:W2:Y:S01]  /*0290*/  LDG.E R26, desc[UR4][R16.64] ;  /* 0x00000004101a7981 */ /* 0x0000a2000c1e1900 */
[----:B------:R-:W-:-:S04]  /*02a0*/  IMAD.WIDE R14, R3, 0x4, R16 ;  /* 0x00000004030e7825 */ /* 0x000fc800078e0210 */
[C---:B------:R-:W-:Y:S02]  /*02b0*/  IMAD.WIDE R6, R3.reuse, 0x4, R14 ;  /* 0x0000000403067825 */ /* 0x040fe400078e020e */
[----:B------:R-:W3:Y:S02]  /*02c0*/  LDG.E R14, desc[UR4][R14.64] ;  /* 0x000000040e0e7981 */ /* 0x000ee4000c1e1900 */
[C---:B------:R-:W-:Y:S02]  /*02d0*/  IMAD.WIDE R10, R3.reuse, 0x4, R6 ;  /* 0x00000004030a7825 */ /* 0x040fe400078e0206 */
[----:B------:R-:W4:Y:S02]  /*02e0*/  LDG.E R6, desc[UR4][R6.64] ;  /* 0x0000000406067981 */ /* 0x000f24000c1e1900 */
[C---:B------:R-:W-:Y:S02]  /*02f0*/  IMAD.WIDE R8, R3.reuse, 0x4, R10 ;  /* 0x0000000403087825 */ /* 0x040fe400078e020a */
[----:B------:R-:W5:Y:S02]  /*0300*/  LDG.E R10, desc[UR4][R10.64] ;  /* 0x000000040a0a7981 */ /* 0x000f64000c1e1900 */
[----:B------:R-:W-:-:S02]  /*0310*/  IMAD.WIDE R12, R3, 0x4, R8 ;  /* 0x00000004030c7825 */ /* 0x000fc400078e0208 */
[----:B------:R-:W5:Y:S04]  /*0320*/  LDG.E R7, desc[UR4][R4.64] ;  /* 0x0000000404077981 */ /* 0x000f68000c1e1900 */
[----:B------:R-:W5:Y:S01]  /*0330*/  LDG.E R8, desc[UR4][R8.64] ;  /* 0x0000000408087981 */ /* 0x000f62000c1e1900 */
[----:B0-----:R-:W-:-:S03]  /*0340*/  IMAD.WIDE R16, R3, 0x4, R12 ;  /* 0x0000000403107825 */ /* 0x001fc600078e020c */
[----:B------:R-:W5:Y:S04]  /*0350*/  LDG.E R12, desc[UR4][R12.64] ;  /* 0x000000040c0c7981 */ /* 0x000f68000c1e1900 */
[----:B------:R-:W5:Y:S04]  /*0360*/  LDG.E R15, desc[UR4][R16.64] ;  /* 0x00000004100f7981 */ /* 0x000f68000c1e1900 */
[----:B------:R-:W5:Y:S04]  /*0370*/  LDG.E R9, desc[UR4][R4.64+0x4] ;  /* 0x0000040404097981 */ /* 0x000f68000c1e1900 */
[----:B------:R-:W5:Y:S01]  /*0380*/  LDG.E R11, desc[UR4][R4.64+0xc] ;  /* 0x00000c04040b7981 */ /* 0x000f62000c1e1900 */
[----:B--2---:R-:W-:Y:S01]  /*0390*/  FFMA R26, R25, R26, R24 ;  /* 0x0000001a191a7223 */ /* 0x004fe20000000018 */
[----:B------:R-:W-:-:S02]  /*03a0*/  IMAD.WIDE R24, R3, 0x4, R16 ;  /* 0x0000000403187825 */ /* 0x000fc400078e0210 */
[----:B------:R-:W2:Y:S04]  /*03b0*/  LDG.E R16, desc[UR4][R4.64+0x8] ;  /* 0x0000080404107981 */ /* 0x000ea8000c1e1900 */
[----:B------:R-:W2:Y:S01]  /*03c0*/  LDG.E R24, desc[UR4][R24.64] ;  /* 0x0000000418187981 */ /* 0x000ea2000c1e1900 */
[----:B---3--:R-:W-:Y:S01]  /*03d0*/  FFMA R14, R23, R14, R26 ;  /* 0x0000000e170e7223 */ /* 0x008fe2000000001a */
[----:B------:R-:W-:-:S03]  /*03e0*/  IADD3 R22, PT, PT, R22, 0x8, RZ ;  /* 0x0000000816167810 */ /* 0x000fc60007ffe0ff */
[----:B----4-:R-:W-:Y:S01]  /*03f0*/  FFMA R29, R29, R6, R14 ;  /* 0x000000061d1d7223 */ /* 0x010fe2000000000e */
[----:B------:R-:W-:-:S03]  /*0400*/  ISETP.NE.AND P1, PT, R22, RZ, PT ;  /* 0x000000ff1600720c */ /* 0x000fc60003f25270 */
[----:B-----5:R-:W-:Y:S01]  /*0410*/  FFMA R10, R28, R10, R29 ;  /* 0x0000000a1c0a7223 */ /* 0x020fe2000000001d */
[----:B------:R-:W-:-:S03]  /*0420*/  IADD3 R6, P2, PT, R4, 0x20, RZ ;  /* 0x0000002004067810 */ /* 0x000fc60007f5e0ff */
[----:B------:R-:W-:Y:S01]  /*0430*/  FFMA R8, R7, R8, R10 ;  /* 0x0000000807087223 */ /* 0x000fe2000000000a */
[----:B------:R-:W-:Y:S02]  /*0440*/  IADD3.X R7, PT, PT, RZ, R5, RZ, P2, !PT ;  /* 0x00000005ff077210 */ /* 0x000fe400017fe4ff */
[----:B------:R-:W-:Y:S01]  /*0450*/  LEA R18, R3, R18, 0x3 ;  /* 0x0000001203127211 */ /* 0x000fe200078e18ff */
[----:B------:R-:W-:-:S04]  /*0460*/  FFMA R9, R9, R12, R8 ;  /* 0x0000000c09097223 */ /* 0x000fc80000000008 */
[----:B--2---:R-:W-:-:S04]  /*0470*/  FFMA R16, R16, R15, R9 ;  /* 0x0000000f10107223 */ /* 0x004fc80000000009 */
[----:B------:R-:W-:Y:S01]  /*0480*/  FFMA R24, R11, R24, R16 ;  /* 0x000000180b187223 */ /* 0x000fe20000000010 */
[----:B------:R-:W-:Y:S06]  /*0490*/  @P1 BRA `(.L_x_61) ;  /* 0xfffffffc005c1947 */ /* 0x000fec000383ffff */
.L_x_60:
[----:B------:R-:W-:Y:S05]  /*04a0*/  @!P0 BRA `(.L_x_59) ;  /* 0x0000000000fc8947 */ /* 0x000fea0003800000 */
[----:B------:R-:W-:Y:S02]  /*04b0*/  ISETP.GE.U32.AND P1, PT, R27, 0x4, PT ;  /* 0x000000041b00780c */ /* 0x000fe40003f26070 */
[----:B------:R-:W-:-:S04]  /*04c0*/  LOP3.LUT R16, R2, 0x3, RZ, 0xc0, !PT ;  /* 0x0000000302107812 */ /* 0x000fc800078ec0ff */
[----:B------:R-:W-:-:S07]  /*04d0*/  ISETP.NE.AND P0, PT, R16, RZ, PT ;  /* 0x000000ff1000720c */ /* 0x000fce0003f05270 */
[----:B------:R-:W-:Y:S06]  /*04e0*/  @!P1 BRA `(.L_x_62) ;  /* 0x00000000006c9947 */ /* 0x000fec0003800000 */
[----:B------:R-:W0:Y:S01]  /*04f0*/  LDC.64 R6, c[0x0][0x388] ;  /* 0x0000e200ff067b82 */ /* 0x000e220000000a00 */
[----:B------:R-:W1:Y:S01]  /*0500*/  LDCU.64 UR6, c[0x0][0x380] ;  /* 0x00007000ff0677ac */ /* 0x000e620008000a00 */
[----:B------:R-:W-:Y:S01]  /*0510*/  IMAD R9, R21, R3, R0 ;  /* 0x0000000315097224 */ /* 0x000fe200078e0200 */
[CC--:B------:R-:W-:Y:S02]  /*0520*/  IADD3 R5, PT, PT, R20.reuse, R21.reuse, RZ ;  /* 0x0000001514057210 */ /* 0x0c0fe40007ffe0ff */
[----:B------:R-:W-:-:S03]  /*0530*/  IADD3 R10, P1, PT, R20, R21, RZ ;  /* 0x00000015140a7210 */ /* 0x000fc60007f3e0ff */
[----:B------:R-:W2:Y:S01]  /*0540*/  LDC.64 R14, c[0x0][0x380] ;  /* 0x0000e000ff0e7b82 */ /* 0x000ea20000000a00 */
[----:B0-----:R-:W-:-:S04]  /*0550*/  IMAD.WIDE R6, R9, 0x4, R6 ;  /* 0x0000000409067825 */ /* 0x001fc800078e0206 */
[----:B------:R-:W-:Y:S02]  /*0560*/  IMAD.WIDE R8, R3, 0x4, R6 ;  /* 0x0000000403087825 */ /* 0x000fe400078e0206 */
[----:B------:R-:W3:Y:S02]  /*0570*/  LDG.E R6, desc[UR4][R6.64] ;  /* 0x0000000406067981 */ /* 0x000ee4000c1e1900 */
[----:B--2---:R-:W-:Y:S01]  /*0580*/  IMAD.WIDE.U32 R14, R5, 0x4, R14 ;  /* 0x00000004050e7825 */ /* 0x004fe200078e000e */
[----:B------:R-:W-:Y:S02]  /*0590*/  IADD3.X R5, PT, PT, RZ, RZ, RZ, P1, !PT ;  /* 0x000000ffff057210 */ /* 0x000fe40000ffe4ff */
[----:B-1----:R-:W-:-:S03]  /*05a0*/  LEA R4, P1, R10, UR6, 0x2 ;  /* 0x000000060a047c11 */ /* 0x002fc6000f8210ff */
[----:B------:R-:W3:Y:S01]  /*05b0*/  LDG.E R15, desc[UR4][R14.64] ;  /* 0x000000040e0f7981 */ /* 0x000ee2000c1e1900 */
[----:B------:R-:W-:Y:S01]  /*05c0*/  LEA.HI.X R5, R10, UR7, R5, 0x2, P1 ;  /* 0x000000070a057c11 */ /* 0x000fe200088f1405 */
[C---:B------:R-:W-:Y:S02]  /*05d0*/  IMAD.WIDE R10, R3.reuse, 0x4, R8 ;  /* 0x00000004030a7825 */ /* 0x040fe400078e0208 */
[----:B------:R-:W2:Y:S04]  /*05e0*/  LDG.E R8, desc[UR4][R8.64] ;  /* 0x0000000408087981 */ /* 0x000ea8000c1e1900 */
[----:B------:R-:W2:Y:S01]  /*05f0*/  LDG.E R17, desc[UR4][R4.64+0x4] ;  /* 0x0000040404117981 */ /* 0x000ea2000c1e1900 */
[----:B------:R-:W-:-:S03]  /*0600*/  IMAD.WIDE R12, R3, 0x4, R10 ;  /* 0x00000004030c7825 */ /* 0x000fc600078e020a */
[----:B------:R-:W4:Y:S04]  /*0610*/  LDG.E R22, desc[UR4][R10.64] ;  /* 0x000000040a167981 */ /* 0x000f28000c1e1900 */
[----:B------:R-:W4:Y:S04]  /*0620*/  LDG.E R18, desc[UR4][R4.64+0x8] ;  /* 0x0000080404127981 */ /* 0x000f28000c1e1900 */
[----:B------:R-:W5:Y:S04]  /*0630*/  LDG.E R26, desc[UR4][R4.64+0xc] ;  /* 0x00000c04041a7981 */ /* 0x000f68000c1e1900 */
[----:B------:R-:W5:Y:S01]  /*0640*/  LDG.E R12, desc[UR4][R12.64] ;  /* 0x000000040c0c7981 */ /* 0x000f62000c1e1900 */
[----:B------:R-:W-:Y:S01]  /*0650*/  IADD3 R21, PT, PT, R21, 0x4, RZ ;  /* 0x0000000415157810 */ /* 0x000fe20007ffe0ff */
[----:B---3--:R-:W-:-:S04]  /*0660*/  FFMA R24, R15, R6, R24 ;  /* 0x000000060f187223 */ /* 0x008fc80000000018 */
[----:B--2---:R-:W-:-:S04]  /*0670*/  FFMA R17, R17, R8, R24 ;  /* 0x0000000811117223 */ /* 0x004fc80000000018 */
[----:B----4-:R-:W-:-:S04]  /*0680*/  FFMA R17, R18, R22, R17 ;  /* 0x0000001612117223 */ /* 0x010fc80000000011 */
[----:B-----5:R-:W-:-:S07]  /*0690*/  FFMA R24, R26, R12, R17 ;  /* 0x0000000c1a187223 */ /* 0x020fce0000000011 */
.L_x_62:
[----:B------:R-:W-:Y:S05]  /*06a0*/  @!P0 BRA `(.L_x_59) ;  /* 0x00000000007c8947 */ /* 0x000fea0003800000 */
[----:B------:R-:W-:Y:S01]  /*06b0*/  ISETP.NE.AND P1, PT, R16, 0x1, PT ;  /* 0x000000011000780c */ /* 0x000fe20003f25270 */
[----:B------:R-:W0:Y:S01]  /*06c0*/  LDC.64 R12, c[0x0][0x380] ;  /* 0x0000e000ff0c7b82 */ /* 0x000e220000000a00 */
[----:B------:R-:W-:-:S04]  /*06d0*/  LOP3.LUT R2, R2, 0x1, RZ, 0xc0, !PT ;  /* 0x0000000102027812 */ /* 0x000fc800078ec0ff */
[----:B------:R-:W-:-:S03]  /*06e0*/  ISETP.NE.U32.AND P0, PT, R2, 0x1, PT ;  /* 0x000000010200780c */ /* 0x000fc60003f05070 */
[----:B------:R-:W1:Y:S04]  /*06f0*/  LDC.64 R10, c[0x0][0x388] ;  /* 0x0000e200ff0a7b82 */ /* 0x000e680000000a00 */
[CC--:B------:R-:W-:Y:S02]  /*0700*/  @P1 IADD3 R15, PT, PT, R20.reuse, R21.reuse, RZ ;  /* 0x00000015140f1210 */ /* 0x0c0fe40007ffe0ff */
[----:B------:R-:W-:Y:S02]  /*0710*/  @P1 IADD3 R2, P2, PT, R20, R21, RZ ;  /* 0x0000001514021210 */ /* 0x000fe40007f5e0ff */
[----:B------:R-:W2:Y:S02]  /*0720*/  @P1 LDC.64 R4, c[0x0][0x380] ;  /* 0x0000e000ff041b82 */ /* 0x000ea40000000a00 */
[----:B------:R-:W-:-:S06]  /*0730*/  @P1 IADD3.X R14, PT, PT, RZ, RZ, RZ, P2, !PT ;  /* 0x000000ffff0e1210 */ /* 0x000fcc00017fe4ff */
[----:B------:R-:W3:Y:S01]  /*0740*/  LDC.64 R6, c[0x0][0x380] ;  /* 0x0000e000ff067b82 */ /* 0x000ee20000000a00 */
[----:B0-----:R-:W-:-:S04]  /*0750*/  @P1 IMAD.WIDE.U32 R12, R15, 0x4, R12 ;  /* 0x000000040f0c1825 */ /* 0x001fc800078e000c */
[C---:B------:R-:W-:Y:S01]  /*0760*/  @P1 IMAD R15, R21.reuse, R3, R0 ;  /* 0x00000003150f1224 */ /* 0x040fe200078e0200 */
[----:B------:R-:W-:Y:S01]  /*0770*/  @P1 IADD3 R21, PT, PT, R21, 0x2, RZ ;  /* 0x0000000215151810 */ /* 0x000fe20007ffe0ff */
[----:B------:R-:W4:Y:S01]  /*0780*/  @P1 LDG.E R13, desc[UR4][R12.64] ;  /* 0x000000040c0d1981 */ /* 0x000f22000c1e1900 */
[----:B------:R-:W0:Y:S01]  /*0790*/  LDC.64 R8, c[0x0][0x388] ;  /* 0x0000e200ff087b82 */ /* 0x000e220000000a00 */
[----:B-1----:R-:W-:Y:S01]  /*07a0*/  @P1 IMAD.WIDE R10, R15, 0x4, R10 ;  /* 0x000000040f0a1825 */ /* 0x002fe200078e020a */
[----:B------:R-:W-:Y:S02]  /*07b0*/  @!P0 IADD3 R17, PT, PT, R20, R21, RZ ;  /* 0x0000001514118210 */ /* 0x000fe40007ffe0ff */
[----:B--2---:R-:W-:Y:S01]  /*07c0*/  @P1 LEA R4, P2, R2, R4, 0x2 ;  /* 0x0000000402041211 */ /* 0x004fe200078410ff */
[----:B------:R-:W-:-:S03]  /*07d0*/  @!P0 IMAD R21, R21, R3, R0 ;  /* 0x0000000315158224 */ /* 0x000fc600078e0200 */
[----:B------:R-:W-:Y:S01]  /*07e0*/  @P1 LEA.HI.X R5, R2, R5, R14, 0x2, P2 ;  /* 0x0000000502051211 */ /* 0x000fe200010f140e */
[----:B------:R-:W-:Y:S01]  /*07f0*/  @P1 IMAD.WIDE R14, R3, 0x4, R10 ;  /* 0x00000004030e1825 */ /* 0x000fe200078e020a */
[----:B------:R-:W4:Y:S03]  /*0800*/  @P1 LDG.E R2, desc[UR4][R10.64] ;  /* 0x000000040a021981 */ /* 0x000f26000c1e1900 */
[----:B---3--:R-:W-:Y:S01]  /*0810*/  @!P0 IMAD.WIDE.U32 R6, R17, 0x4, R6 ;  /* 0x0000000411068825 */ /* 0x008fe200078e0006 */
[----:B------:R-:W2:Y:S04]  /*0820*/  @P1 LDG.E R5, desc[UR4][R4.64+0x4] ;  /* 0x0000040404051981 */ /* 0x000ea8000c1e1900 */
[----:B------:R-:W2:Y:S01]  /*0830*/  @P1 LDG.E R14, desc[UR4][R14.64] ;  /* 0x000000040e0e1981 */ /* 0x000ea2000c1e1900 */
[----:B0-----:R-:W-:-:S03]  /*0840*/  @!P0 IMAD.WIDE R8, R21, 0x4, R8 ;  /* 0x0000000415088825 */ /* 0x001fc600078e0208 */
[----:B------:R-:W3:Y:S04]  /*0850*/  @!P0 LDG.E R7, desc[UR4][R6.64] ;  /* 0x0000000406078981 */ /* 0x000ee8000c1e1900 */
[----:B------:R-:W3:Y:S01]  /*0860*/  @!P0 LDG.E R8, desc[UR4][R8.64] ;  /* 0x0000000408088981 */ /* 0x000ee2000c1e1900 */
[----:B----4-:R-:W-:-:S04]  /*0870*/  @P1 FFMA R2, R13, R2, R24 ;  /* 0x000000020d021223 */ /* 0x010fc80000000018 */
[----:B--2---:R-:W-:-:S04]  /*0880*/  @P1 FFMA R24, R5, R14, R2 ;  /* 0x0000000e05181223 */ /* 0x004fc80000000002 */
[----:B---3--:R-:W-:-:S07]  /*0890*/  @!P0 FFMA R24, R7, R8, R24 ;  /* 0x0000000807188223 */ /* 0x008fce0000000018 */
.L_x_59:
[----:B------:R-:W0:Y:S01]  /*08a0*/  LDCU.64 UR6, c[0x0][0x398] ;  /* 0x00007300ff0677ac */ /* 0x000e220008000a00 */
[----:B------:R-:W1:Y:S01]  /*08b0*/  LDC.64 R4, c[0x0][0x390] ;  /* 0x0000e400ff047b82 */ /* 0x000e620000000a00 */
[----:B------:R-:W-:Y:S01]  /*08c0*/  IMAD R3, R19, R3, R0 ;  /* 0x0000000313037224 */ /* 0x000fe200078e0200 */
[----:B0-----:R-:W-:-:S04]  /*08d0*/  ISETP.NE.U32.AND P0, PT, RZ, UR6, PT ;  /* 0x00000006ff007c0c */ /* 0x001fc8000bf05070 */
[----:B------:R-:W-:Y:S01]  /*08e0*/  ISETP.NE.AND.EX P0, PT, RZ, UR7, PT, P0 ;  /* 0x00000007ff007c0c */ /* 0x000fe2000bf05300 */
[----:B-1----:R-:W-:-:S05]  /*08f0*/  IMAD.WIDE R2, R3, 0x4, R4 ;  /* 0x0000000403027825 */ /* 0x002fca00078e0204 */
[----:B------:R0:W-:Y:S07]  /*0900*/  STG.E desc[UR4][R2.64], R24 ;  /* 0x0000001802007986 */ /* 0x0001ee000c101904 */
[----:B------:R-:W-:Y:S05]  /*0910*/  @!P0 EXIT ;  /* 0x000000000000894d */ /* 0x000fea0003800000 */
[----:B------:R-:W1:Y:S02]  /*0920*/  LDC.64 R4, c[0x0][0x398] ;  /* 0x0000e600ff047b82 */ /* 0x000e640000000a00 */
[----:B-1----:R-:W-:-:S06]  /*0930*/  IMAD.WIDE R4, R0, 0x4, R4 ;  /* 0x0000000400047825 */ /* 0x002fcc00078e0204 */
[----:B------:R-:W2:Y:S02]  /*0940*/  LDG.E R5, desc[UR4][R4.64] ;  /* 0x0000000404057981 */ /* 0x000ea4000c1e1900 */
[----:B--2---:R-:W-:-:S05]  /*0950*/  FADD R7, R5, R24 ;  /* 0x0000001805077221 */ /* 0x004fca0000000000 */
[----:B------:R-:W-:Y:S01]  /*0960*/  STG.E desc[UR4][R2.64], R7 ;  /* 0x0000000702007986 */ /* 0x000fe2000c101904 */
[----:B------:R-:W-:Y:S05]  /*0970*/  EXIT ;  /* 0x000000000000794d */ /* 0x000fea0003800000 */
.L_x_63:
        /* <DEDUP_REMOVED lines=16> */
.L_x_105:


//--------------------- .text._Z14softmax_kernelPfS_ii --------------------------
	.section	.text._Z14softmax_kernelPfS_ii,"ax",@progbits
	.align	128
        .global         _Z14softmax_kernelPfS_ii
        .type           _Z14softmax_kernelPfS_ii,@function
        .size           _Z14softmax_kernelPfS_ii,(.L_x_92 - _Z14softmax_kernelPfS_ii)
        .other          _Z14softmax_kernelPfS_ii,@"STO_CUDA_ENTRY STV_DEFAULT"
_Z14softmax_kernelPfS_ii:
.text._Z14softmax_kernelPfS_ii:
[----:B------:R-:W-:Y:S01]  /*0000*/  LDC R1, c[0x0][0x37c] ;  /* 0x0000df00ff017b82 */ /* 0x000fe20000000800 */
[----:B------:R-:W0:Y:S01]  /*0010*/  S2R R0, SR_TID.X ;  /* 0x0000000000007919 */ /* 0x000e220000002100 */
[----:B------:R-:W0:Y:S02]  /*0020*/  LDCU UR4, c[0x0][0x394] ;  /* 0x00007280ff0477ac */ /* 0x000e240008000800 */
[----:B0-----:R-:W-:-:S13]  /*0030*/  ISETP.GE.AND P0, PT, R0, UR4, PT ;  /* 0x0000000400007c0c */ /* 0x001fda000bf06270 */
[----:B------:R-:W-:Y:S05]  /*0040*/  @P0 EXIT ;  /* 0x000000000000094d */ /* 0x000fea0003800000 */
[----:B------:R-:W0:Y:S01]  /*0050*/  S2UR UR6, SR_CTAID.X ;  /* 0x00000000000679c3 */ /* 0x000e220000002500 */
[----:B------:R-:W-:Y:S01]  /*0060*/  UIADD3 UR5, UPT, UPT, UR4, -0x1, URZ ;  /* 0xffffffff04057890 */ /* 0x000fe2000fffe0ff */
[----:B------:R-:W-:Y:S01]  /*0070*/  HFMA2 R4, -RZ, RZ, -32.65625, 4.5359134674072265625e-05 ;  /* 0xd01502f9ff047431 */ /* 0x000fe200000001ff */
[----:B------:R-:W-:Y:S01]  /*0080*/  MOV R2, RZ ;  /* 0x000000ff00027202 */ /* 0x000fe20000000f00 */
[----:B------:R-:W-:Y:S02]  /*0090*/  ULOP3.LUT UR10, UR4, 0xf, URZ, 0xc0, !UPT ;  /* 0x0000000f040a7892 */ /* 0x000fe4000f8ec0ff */
[----:B------:R-:W-:Y:S01]  /*00a0*/  UISETP.GE.U32.AND UP0, UPT, UR5, 0xf, UPT ;  /* 0x0000000f0500788c */ /* 0x000fe2000bf06070 */
[----:B------:R-:W1:Y:S01]  /*00b0*/  LDCU.64 UR12, c[0x0][0x358] ;  /* 0x00006b00ff0c77ac */ /* 0x000e620008000a00 */
[----:B0-----:R-:W-:-:S07]  /*00c0*/  UIMAD UR6, UR6, UR4, URZ ;  /* 0x00000004060672a4 */ /* 0x001fce000f8e02ff */
[----:B-1----:R-:W-:Y:S05]  /*00d0*/  BRA.U !UP0, `(.L_x_64) ;  /* 0x00000001089c7547 */ /* 0x002fea000b800000 */
[----:B------:R-:W0:Y:S01]  /*00e0*/  LDCU.64 UR8, c[0x0][0x380] ;  /* 0x00007000ff0877ac */ /* 0x000e220008000a00 */
[----:B------:R-:W-:Y:S02]  /*00f0*/  MOV R4, 0xd01502f9 ;  /* 0xd01502f900047802 */ /* 0x000fe40000000f00 */
[----:B------:R-:W-:Y:S01]  /*0100*/  MOV R3, UR6 ;  /* 0x0000000600037c02 */ /* 0x000fe20008000f00 */
[----:B------:R-:W-:-:S06]  /*0110*/  ULOP3.LUT UR4, UR4, 0xfffffff0, URZ, 0xc0, !UPT ;  /* 0xfffffff004047892 */ /* 0x000fcc000f8ec0ff */
[----:B------:R-:W-:Y:S01]  /*0120*/  MOV R2, UR4 ;  /* 0x0000000400027c02 */ /* 0x000fe20008000f00 */
[----:B0-----:R-:W-:Y:S02]  /*0130*/  UIADD3 UR5, UP0, UPT, UR8, 0x20, URZ ;  /* 0x0000002008057890 */ /* 0x001fe4000ff1e0ff */
[----:B------:R-:W-:Y:S02]  /*0140*/  UIADD3 UR8, UPT, UPT, -UR4, URZ, URZ ;  /* 0x000000ff04087290 */ /* 0x000fe4000fffe1ff */
[----:B------:R-:W-:-:S12]  /*0150*/  UIADD3.X UR7, UPT, UPT, URZ, UR9, URZ, UP0, !UPT ;  /* 0x00000009ff077290 */ /* 0x000fd800087fe4ff */
.L_x_65:
[----:B------:R-:W-:Y:S02]  /*0160*/  MOV R6, UR5 ;  /* 0x0000000500067c02 */ /* 0x000fe40008000f00 */
[----:B------:R-:W-:-:S03]  /*0170*/  MOV R7, UR7 ;  /* 0x0000000700077c02 */ /* 0x000fc60008000f00 */
[----:B------:R-:W-:-:S05]  /*0180*/  IMAD.WIDE R6, R3, 0x4, R6 ;  /* 0x0000000403067825 */ /* 0x000fca00078e0206 */
        /* <DEDUP_REMOVED lines=15> */
[----:B------:R-:W5:Y:S01]  /*0280*/  LDG.E R21, desc[UR12][R6.64+0x1c] ;  /* 0x00001c0c06157981 */ /* 0x000f62000c1e1900 */
[----:B------:R-:W-:Y:S01]  /*0290*/  UIADD3 UR8, UPT, UPT, UR8, 0x10, URZ ;  /* 0x0000001008087890 */ /* 0x000fe2000fffe0ff */
[----:B------:R-:W-:-:S03]  /*02a0*/  IADD3 R3, PT, PT, R3, 0x10, RZ ;  /* 0x0000001003037810 */ /* 0x000fc60007ffe0ff */
[----:B------:R-:W-:Y:S01]  /*02b0*/  UISETP.NE.AND UP0, UPT, UR8, URZ, UPT ;  /* 0x000000ff0800728c */ /* 0x000fe2000bf05270 */
[----:B--2---:R-:W-:-:S04]  /*02c0*/  FMNMX3 R5, R4, R5, R8, !PT ;  /* 0x0000000504057276 */ /* 0x004fc80007800008 */
[----:B---3--:R-:W-:-:S04]  /*02d0*/  FMNMX3 R5, R5, R10, R9, !PT ;  /* 0x0000000a05057276 */ /* 0x008fc80007800009 */
[----:B----4-:R-:W-:-:S04]  /*02e0*/  FMNMX3 R5, R5, R12, R11, !PT ;  /* 0x0000000c05057276 */ /* 0x010fc8000780000b */
[----:B-----5:R-:W-:-:S04]  /*02f0*/  FMNMX3 R5, R5, R14, R13, !PT ;  /* 0x0000000e05057276 */ /* 0x020fc8000780000d */
[----:B------:R-:W-:-:S04]  /*0300*/  FMNMX3 R5, R5, R16, R15, !PT ;  /* 0x0000001005057276 */ /* 0x000fc8000780000f */
[----:B------:R-:W-:-:S04]  /*0310*/  FMNMX3 R5, R5, R18, R17, !PT ;  /* 0x0000001205057276 */ /* 0x000fc80007800011 */
[----:B------:R-:W-:-:S04]  /*0320*/  FMNMX3 R5, R5, R20, R19, !PT ;  /* 0x0000001405057276 */ /* 0x000fc80007800013 */
[----:B------:R-:W-:Y:S01]  /*0330*/  FMNMX3 R4, R5, R22, R21, !PT ;  /* 0x0000001605047276 */ /* 0x000fe20007800015 */
[----:B------:R-:W-:Y:S06]  /*0340*/  BRA.U UP0, `(.L_x_65) ;  /* 0xfffffffd00847547 */ /* 0x000fec000b83ffff */
.L_x_64:
[----:B------:R-:W-:-:S09]  /*0350*/  UISETP.NE.AND UP0, UPT, UR10, URZ, UPT ;  /* 0x000000ff0a00728c */ /* 0x000fd2000bf05270 */
[----:B------:R-:W-:Y:S05]  /*0360*/  BRA.U !UP0, `(.L_x_66) ;  /* 0x0000000108bc7547 */ /* 0x000fea000b800000 */
[----:B------:R-:W0:Y:S01]  /*0370*/  LDCU UR4, c[0x0][0x394] ;  /* 0x00007280ff0477ac */ /* 0x000e220008000800 */
[----:B------:R-:W-:Y:S02]  /*0380*/  UISETP.GE.U32.AND UP0, UPT, UR10, 0x8, UPT ;  /* 0x000000080a00788c */ /* 0x000fe4000bf06070 */
[----:B0-----:R-:W-:-:S04]  /*0390*/  ULOP3.LUT UR5, UR4, 0x7, URZ, 0xc0, !UPT ;  /* 0x0000000704057892 */ /* 0x001fc8000f8ec0ff */
[----:B------:R-:W-:-:S03]  /*03a0*/  UISETP.NE.AND UP1, UPT, UR5, URZ, UPT ;  /* 0x000000ff0500728c */ /* 0x000fc6000bf25270 */
[----:B------:R-:W-:Y:S08]  /*03b0*/  BRA.U !UP0, `(.L_x_67) ;  /* 0x0000000108407547 */ /* 0x000ff0000b800000 */
[----:B------:R-:W0:Y:S01]  /*03c0*/  LDC.64 R6, c[0x0][0x380] ;  /* 0x0000e000ff067b82 */ /* 0x000e220000000a00 */
[----:B------:R-:W-:-:S05]  /*03d0*/  IADD3 R3, PT, PT, R2, UR6, RZ ;  /* 0x0000000602037c10 */ /* 0x000fca000fffe0ff */
[----:B0-----:R-:W-:-:S05]  /*03e0*/  IMAD.WIDE R6, R3, 0x4, R6 ;  /* 0x0000000403067825 */ /* 0x001fca00078e0206 */
[----:B------:R-:W2:Y:S04]  /*03f0*/  LDG.E R3, desc[UR12][R6.64] ;  /* 0x0000000c06037981 */ /* 0x000ea8000c1e1900 */
[----:B------:R-:W2:Y:S04]  /*0400*/  LDG.E R5, desc[UR12][R6.64+0x4] ;  /* 0x0000040c06057981 */ /* 0x000ea8000c1e1900 */
[----:B------:R-:W3:Y:S04]  /*0410*/  LDG.E R8, desc[UR12][R6.64+0x8] ;  /* 0x0000080c06087981 */ /* 0x000ee8000c1e1900 */
[----:B------:R-:W3:Y:S04]  /*0420*/  LDG.E R9, desc[UR12][R6.64+0xc] ;  /* 0x00000c0c06097981 */ /* 0x000ee8000c1e1900 */
[----:B------:R-:W4:Y:S04]  /*0430*/  LDG.E R10, desc[UR12][R6.64+0x10] ;  /* 0x0000100c060a7981 */ /* 0x000f28000c1e1900 */
[----:B------:R-:W4:Y:S04]  /*0440*/  LDG.E R11, desc[UR12][R6.64+0x14] ;  /* 0x0000140c060b7981 */ /* 0x000f28000c1e1900 */
[----:B------:R-:W5:Y:S04]  /*0450*/  LDG.E R12, desc[UR12][R6.64+0x18] ;  /* 0x0000180c060c7981 */ /* 0x000f68000c1e1900 */
[----:B------:R-:W5:Y:S01]  /*0460*/  LDG.E R13, desc[UR12][R6.64+0x1c] ;  /* 0x00001c0c060d7981 */ /* 0x000f62000c1e1900 */
[----:B------:R-:W-:-:S02]  /*0470*/  IADD3 R2, PT, PT, R2, 0x8, RZ ;  /* 0x0000000802027810 */ /* 0x000fc40007ffe0ff */
[----:B--2---:R-:W-:-:S04]  /*0480*/  FMNMX3 R3, R4, R3, R5, !PT ;  /* 0x0000000304037276 */ /* 0x004fc80007800005 */
[----:B---3--:R-:W-:-:S04]  /*0490*/  FMNMX3 R3, R3, R8, R9, !PT ;  /* 0x0000000803037276 */ /* 0x008fc80007800009 */
[----:B----4-:R-:W-:-:S04]  /*04a0*/  FMNMX3 R3, R3, R10, R11, !PT ;  /* 0x0000000a03037276 */ /* 0x010fc8000780000b */
[----:B-----5:R-:W-:-:S07]  /*04b0*/  FMNMX3 R4, R3, R12, R13, !PT ;  /* 0x0000000c03047276 */ /* 0x020fce000780000d */
.L_x_67:
[----:B------:R-:W-:Y:S05]  /*04c0*/  BRA.U !UP1, `(.L_x_66) ;  /* 0x0000000109647547 */ /* 0x000fea000b800000 */
[----:B------:R-:W-:Y:S02]  /*04d0*/  UISETP.GE.U32.AND UP0, UPT, UR5, 0x4, UPT ;  /* 0x000000040500788c */ /* 0x000fe4000bf06070 */
[----:B------:R-:W-:-:S04]  /*04e0*/  ULOP3.LUT UR4, UR4, 0x3, URZ, 0xc0, !UPT ;  /* 0x0000000304047892 */ /* 0x000fc8000f8ec0ff */
        /* <DEDUP_REMOVED lines=8> */
[----:B------:R-:W3:Y:S01]  /*0570*/  LDG.E R9, desc[UR12][R6.64+0xc] ;  /* 0x00000c0c06097981 */ /* 0x000ee2000c1e1900 */
[----:B------:R-:W-:-:S02]  /*0580*/  IADD3 R2, PT, PT, R2, 0x4, RZ ;  /* 0x0000000402027810 */ /* 0x000fc40007ffe0ff */
[----:B--2---:R-:W-:-:S04]  /*0590*/  FMNMX3 R3, R4, R3, R5, !PT ;  /* 0x0000000304037276 */ /* 0x004fc80007800005 */
[----:B---3--:R-:W-:-:S07]  /*05a0*/  FMNMX3 R4, R3, R8, R9, !PT ;  /* 0x0000000803047276 */ /* 0x008fce0007800009 */
.L_x_68:
[----:B------:R-:W-:Y:S05]  /*05b0*/  BRA.U !UP1, `(.L_x_66) ;  /* 0x0000000109287547 */ /* 0x000fea000b800000 */
[----:B------:R-:W0:Y:S01]  /*05c0*/  LDC.64 R6, c[0x0][0x380] ;  /* 0x0000e000ff067b82 */ /* 0x000e220000000a00 */
[----:B------:R-:W-:Y:S01]  /*05d0*/  IADD3 R5, PT, PT, R2, UR6, RZ ;  /* 0x0000000602057c10 */ /* 0x000fe2000fffe0ff */
[----:B------:R-:W-:-:S12]  /*05e0*/  UIADD3 UR4, UPT, UPT, -UR4, URZ, URZ ;  /* 0x000000ff04047290 */ /* 0x000fd8000fffe1ff */
.L_x_69:
[----:B0-----:R-:W-:-:S06]  /*05f0*/  IMAD.WIDE R2, R5, 0x4, R6 ;  /* 0x0000000405027825 */ /* 0x001fcc00078e0206 */
[----:B------:R-:W2:Y:S01]  /*0600*/  LDG.E R3, desc[UR12][R2.64] ;  /* 0x0000000c02037981 */ /* 0x000ea2000c1e1900 */
[----:B------:R-:W-:Y:S01]  /*0610*/  UIADD3 UR4, UPT, UPT, UR4, 0x1, URZ ;  /* 0x0000000104047890 */ /* 0x000fe2000fffe0ff */
[----:B------:R-:W-:-:S03]  /*0620*/  IADD3 R5, PT, PT, R5, 0x1, RZ ;  /* 0x0000000105057810 */ /* 0x000fc60007ffe0ff */
[----:B------:R-:W-:Y:S01]  /*0630*/  UISETP.NE.AND UP0, UPT, UR4, URZ, UPT ;  /* 0x000000ff0400728c */ /* 0x000fe2000bf05270 */
[----:B--2---:R-:W-:-:S08]  /*0640*/  FMNMX R4, R3, R4, !PT ;  /* 0x0000000403047209 */ /* 0x004fd00007800000 */
[----:B------:R-:W-:Y:S05]  /*0650*/  BRA.U UP0, `(.L_x_69) ;  /* 0xfffffffd00e47547 */ /* 0x000fea000b83ffff */
.L_x_66:
[----:B------:R-:W0:Y:S01]  /*0660*/  LDCU UR7, c[0x0][0x394] ;  /* 0x00007280ff0777ac */ /* 0x000e220008000800 */
[----:B------:R-:W-:Y:S01]  /*0670*/  HFMA2 R5, -RZ, RZ, 0, 0 ;  /* 0x00000000ff057431 */ /* 0x000fe200000001ff */
[----:B------:R-:W-:Y:S01]  /*0680*/  MOV R6, RZ ;  /* 0x000000ff00067202 */ /* 0x000fe20000000f00 */
[----:B0-----:R-:W-:Y:S02]  /*0690*/  UISETP.GE.U32.AND UP1, UPT, UR7, 0x8, UPT ;  /* 0x000000080700788c */ /* 0x001fe4000bf26070 */
[----:B------:R-:W-:-:S04]  /*06a0*/  ULOP3.LUT UR10, UR7, 0x7, URZ, 0xc0, !UPT ;  /* 0x00000007070a7892 */ /* 0x000fc8000f8ec0ff */
[----:B------:R-:W-:-:S03]  /*06b0*/  UISETP.NE.AND UP0, UPT, UR10, URZ, UPT ;  /* 0x000000ff0a00728c */ /* 0x000fc6000bf05270 */
[----:B------:R-:W-:Y:S08]  /*06c0*/  BRA.U !UP1, `(.L_x_70) ;  /* 0x0000000509887547 */ /* 0x000ff0000b800000 */
[----:B------:R-:W0:Y:S01]  /*06d0*/  LDCU.64 UR4, c[0x0][0x380] ;  /* 0x00007000ff0477ac */ /* 0x000e220008000a00 */
[----:B------:R-:W-:Y:S01]  /*06e0*/  MOV R5, RZ ;  /* 0x000000ff00057202 */ /* 0x000fe20000000f00 */
[----:B------:R-:W-:-:S06]  /*06f0*/  ULOP3.LUT UR8, UR7, 0x7ffffff8, URZ, 0xc0, !UPT ;  /* 0x7ffffff807087892 */ /* 0x000fcc000f8ec0ff */
[----:B------:R-:W-:Y:S01]  /*0700*/  MOV R6, UR8 ;  /* 0x0000000800067c02 */ /* 0x000fe20008000f00 */
[----:B0-----:R-:W-:-:S04]  /*0710*/  UIMAD.WIDE.U32 UR4, UR6, 0x4, UR4 ;  /* 0x00000004060478a5 */ /* 0x001fc8000f8e0004 */
[----:B------:R-:W-:-:S04]  /*0720*/  UIADD3 UR9, UP1, UPT, UR4, 0x10, URZ ;  /* 0x0000001004097890 */ /* 0x000fc8000ff3e0ff */
[----:B------:R-:W-:Y:S02]  /*0730*/  UIADD3.X UR4, UPT, UPT, URZ, UR5, URZ, UP1, !UPT ;  /* 0x00000005ff047290 */ /* 0x000fe40008ffe4ff */
[----:B------:R-:W-:Y:S01]  /*0740*/  MOV R8, UR9 ;  /* 0x0000000900087c02 */ /* 0x000fe20008000f00 */
[----:B------:R-:W-:-:S03]  /*0750*/  UIADD3 UR5, UPT, UPT, -UR8, URZ, URZ ;  /* 0x000000ff08057290 */ /* 0x000fc6000fffe1ff */
[----:B------:R-:W-:-:S09]  /*0760*/  MOV R3, UR4 ;  /* 0x0000000400037c02 */ /* 0x000fd20008000f00 */
.L_x_71:
[----:B------:R-:W-:-:S05]  /*0770*/  MOV R2, R8 ;  /* 0x0000000800027202 */ /* 0x000fca0000000f00 */
[----:B------:R-:W2:Y:S04]  /*0780*/  LDG.E R7, desc[UR12][R2.64+-0x10] ;  /* 0xfffff00c02077981 */ /* 0x000ea8000c1e1900 */
[----:B------:R-:W3:Y:S04]  /*0790*/  LDG.E R25, desc[UR12][R2.64+-0xc] ;  /* 0xfffff40c02197981 */ /* 0x000ee8000c1e1900 */
[----:B------:R-:W4:Y:S04]  /*07a0*/  LDG.E R21, desc[UR12][R2.64+-0x8] ;  /* 0xfffff80c02157981 */ /* 0x000f28000c1e1900 */
[----:B------:R-:W5:Y:S04]  /*07b0*/  LDG.E R23, desc[UR12][R2.64+-0x4] ;  /* 0xfffffc0c02177981 */ /* 0x000f68000c1e1900 */
[----:B------:R-:W5:Y:S04]  /*07c0*/  LDG.E R13, desc[UR12][R2.64] ;  /* 0x0000000c020d7981 */ /* 0x000f68000c1e1900 */
[----:B------:R-:W5:Y:S04]  /*07d0*/  LDG.E R19, desc[UR12][R2.64+0x4] ;  /* 0x0000040c02137981 */ /* 0x000f68000c1e1900 */
[----:B------:R-:W5:Y:S04]  /*07e0*/  LDG.E R17, desc[UR12][R2.64+0x8] ;  /* 0x0000080c02117981 */ /* 0x000f68000c1e1900 */
[----:B------:R-:W5:Y:S01]  /*07f0*/  LDG.E R15, desc[UR12][R2.64+0xc] ;  /* 0x00000c0c020f7981 */ /* 0x000f62000c1e1900 */
[----:B------:R-:W-:Y:S01]  /*0800*/  HFMA2 R10, -RZ, RZ, 0.96630859375, -0.0022525787353515625 ;  /* 0x3bbb989dff0a7431 */ /* 0x000fe200000001ff */
[----:B------:R-:W-:Y:S01]  /*0810*/  MOV R11, 0x437c0000 ;  /* 0x437c0000000b7802 */ /* 0x000fe20000000f00 */
[----:B------:R-:W-:-:S04]  /*0820*/  UIADD3 UR5, UPT, UPT, UR5, 0x8, URZ ;  /* 0x0000000805057890 */ /* 0x000fc8000fffe0ff */
[----:B------:R-:W-:Y:S01]  /*0830*/  UISETP.NE.AND UP1, UPT, UR5, URZ, UPT ;  /* 0x000000ff0500728c */ /* 0x000fe2000bf25270 */
[----:B--2---:R-:W-:-:S04]  /*0840*/  FADD R9, R7, -R4 ;  /* 0x8000000407097221 */ /* 0x004fc80000000000 */
[----:B------:R-:W-:Y:S01]  /*0850*/  FFMA.SAT R8, R9, R10, 0.5 ;  /* 0x3f00000009087423 */ /* 0x000fe2000000200a */
[----:B---3--:R-:W-:-:S03]  /*0860*/  FADD R25, R25, -R4 ;  /* 0x8000000419197221 */ /* 0x008fc60000000000 */
[-C--:B------:R-:W-:Y:S01]  /*0870*/  FFMA.RM R7, R8, R11.reuse, 12582913 ;  /* 0x4b40000108077423 */ /* 0x080fe2000000400b */
[-C--:B------:R-:W-:Y:S01]  /*0880*/  FFMA.SAT R8, R25, R10.reuse, 0.5 ;  /* 0x3f00000019087423 */ /* 0x080fe2000000200a */
[--C-:B----4-:R-:W-:Y:S02]  /*0890*/  FADD R21, R21, -R4.reuse ;  /* 0x8000000415157221 */ /* 0x110fe40000000000 */
[----:B------:R-:W-:Y:S01]  /*08a0*/  FADD R12, R7, -12583039 ;  /* 0xcb40007f070c7421 */ /* 0x000fe20000000000 */
[----:B------:R-:W-:Y:S01]  /*08b0*/  FFMA.RM R8, R8, R11, 12582913 ;  /* 0x4b40000108087423 */ /* 0x000fe2000000400b */
[----:B------:R-:W-:Y:S01]  /*08c0*/  FFMA.SAT R16, R21, R10, 0.5 ;  /* 0x3f00000015107423 */ /* 0x000fe2000000200a */
[----:B-----5:R-:W-:Y:S01]  /*08d0*/  FADD R23, R23, -R4 ;  /* 0x8000000417177221 */ /* 0x020fe20000000000 */
[----:B------:R-:W-:Y:S01]  /*08e0*/  FFMA R12, R9, 1.4426950216293334961, -R12 ;  /* 0x3fb8aa3b090c7823 */ /* 0x000fe2000000080c */
[C---:B------:R-:W-:Y:S01]  /*08f0*/  FADD R14, R8.reuse, -12583039 ;  /* 0xcb40007f080e7421 */ /* 0x040fe20000000000 */
[----:B------:R-:W-:-:S02]  /*0900*/  IMAD.SHL.U32 R8, R8, 0x800000, RZ ;  /* 0x0080000008087824 */ /* 0x000fc400078e00ff */
[-C--:B------:R-:W-:Y:S01]  /*0910*/  FFMA.SAT R18, R23, R10.reuse, 0.5 ;  /* 0x3f00000017127423 */ /* 0x080fe2000000200a */
[----:B------:R-:W-:Y:S01]  /*0920*/  FFMA R12, R9, 1.925963033500011079e-08, R12 ;  /* 0x32a57060090c7823 */ /* 0x000fe2000000000c */
[-C--:B------:R-:W-:Y:S01]  /*0930*/  FFMA.RM R9, R16, R11.reuse, 12582913 ;  /* 0x4b40000110097423 */ /* 0x080fe2000000400b */
[----:B------:R-:W-:Y:S01]  /*0940*/  FFMA R14, R25, 1.4426950216293334961, -R14 ;  /* 0x3fb8aa3b190e7823 */ /* 0x000fe2000000080e */
[----:B------:R-:W-:Y:S02]  /*0950*/  FADD R27, R19, -R4 ;  /* 0x80000004131b7221 */ /* 0x000fe40000000000 */
[----:B------:R-:W-:Y:S01]  /*0960*/  FADD R16, R9, -12583039 ;  /* 0xcb40007f09107421 */ /* 0x000fe20000000000 */
[----:B------:R-:W-:Y:S01]  /*0970*/  FFMA R14, R25, 1.925963033500011079e-08, R14 ;  /* 0x32a57060190e7823 */ /* 0x000fe2000000000e */
[----:B------:R-:W-:Y:S01]  /*0980*/  FADD R25, R13, -R4 ;  /* 0x800000040d197221 */ /* 0x000fe20000000000 */
[-C--:B------:R-:W-:Y:S01]  /*0990*/  FFMA.RM R13, R18, R11.reuse, 12582913 ;  /* 0x4b400001120d7423 */ /* 0x080fe2000000400b */
[----:B------:R-:W-:Y:S01]  /*09a0*/  FFMA R16, R21, 1.4426950216293334961, -R16 ;  /* 0x3fb8aa3b15107823 */ /* 0x000fe20000000810 */
[----:B------:R-:W0:Y:S01]  /*09b0*/  MUFU.EX2 R12, R12 ;  /* 0x0000000c000c7308 */ /* 0x000e220000000800 */
[-C--:B------:R-:W-:Y:S01]  /*09c0*/  FFMA.SAT R22, R25, R10.reuse, 0.5 ;  /* 0x3f00000019167423 */ /* 0x080fe2000000200a */
[----:B------:R-:W-:Y:S01]  /*09d0*/  FADD R20, R13, -12583039 ;  /* 0xcb40007f0d147421 */ /* 0x000fe20000000000 */
[----:B------:R-:W-:Y:S01]  /*09e0*/  FFMA R18, R21, 1.925963033500011079e-08, R16 ;  /* 0x32a5706015127823 */ /* 0x000fe20000000010 */
[----:B------:R-:W-:Y:S01]  /*09f0*/  FADD R21, R17, -R4 ;  /* 0x8000000411157221 */ /* 0x000fe20000000000 */
[-C--:B------:R-:W-:Y:S01]  /*0a00*/  FFMA.RM R16, R22, R11.reuse, 12582913 ;  /* 0x4b40000116107423 */ /* 0x080fe2000000400b */
[----:B------:R-:W-:Y:S01]  /*0a10*/  FFMA R20, R23, 1.4426950216293334961, -R20 ;  /* 0x3fb8aa3b17147823 */ /* 0x000fe20000000814 */
[-C--:B------:R-:W-:Y:S01]  /*0a20*/  FFMA.SAT R26, R27, R10.reuse, 0.5 ;  /* 0x3f0000001b1a7423 */ /* 0x080fe2000000200a */
[----:B------:R-:W1:Y:S01]  /*0a30*/  MUFU.EX2 R14, R14 ;  /* 0x0000000e000e7308 */ /* 0x000e620000000800 */
[----:B------:R-:W-:Y:S01]  /*0a40*/  FADD R24, R16, -12583039 ;  /* 0xcb40007f10187421 */ /* 0x000fe20000000000 */
[----:B------:R-:W-:Y:S01]  /*0a50*/  FFMA R22, R23, 1.925963033500011079e-08, R20 ;  /* 0x32a5706017167823 */ /* 0x000fe20000000014 */
[-C--:B------:R-:W-:Y:S01]  /*0a60*/  FFMA.RM R19, R26, R11.reuse, 12582913 ;  /* 0x4b4000011a137423 */ /* 0x080fe2000000400b */
[----:B------:R-:W-:Y:S01]  /*0a70*/  FADD R23, R15, -R4 ;  /* 0x800000040f177221 */ /* 0x000fe20000000000 */
[----:B------:R-:W-:Y:S01]  /*0a80*/  FFMA R24, R25, 1.4426950216293334961, -R24 ;  /* 0x3fb8aa3b19187823 */ /* 0x000fe20000000818 */
[----:B------:R-:W-:Y:S01]  /*0a90*/  SHF.L.U32 R13, R13, 0x17, RZ ;  /* 0x000000170d0d7819 */ /* 0x000fe200000006ff */
[----:B------:R-:W-:Y:S01]  /*0aa0*/  FADD R26, R19, -12583039 ;  /* 0xcb40007f131a7421 */ /* 0x000fe20000000000 */
[----:B------:R-:W2:Y:S01]  /*0ab0*/  MUFU.EX2 R18, R18 ;  /* 0x0000001200127308 */ /* 0x000ea20000000800 */
[----:B------:R-:W-:Y:S01]  /*0ac0*/  FFMA R20, R25, 1.925963033500011079e-08, R24 ;  /* 0x32a5706019147823 */ /* 0x000fe20000000018 */
[-C--:B------:R-:W-:Y:S01]  /*0ad0*/  FFMA.SAT R24, R21, R10.reuse, 0.5 ;  /* 0x3f00000015187423 */ /* 0x080fe2000000200a */
[----:B------:R-:W-:Y:S01]  /*0ae0*/  FFMA.SAT R28, R23, R10, 0.5 ;  /* 0x3f000000171c7423 */ /* 0x000fe2000000200a */
[----:B------:R-:W-:Y:S01]  /*0af0*/  SHF.L.U32 R10, R7, 0x17, RZ ;  /* 0x00000017070a7819 */ /* 0x000fe200000006ff */
[C---:B------:R-:W-:Y:S01]  /*0b00*/  FFMA R26, R27.reuse, 1.4426950216293334961, -R26 ;  /* 0x3fb8aa3b1b1a7823 */ /* 0x040fe2000000081a */
[-C--:B------:R-:W-:Y:S01]  /*0b10*/  FFMA.RM R15, R24, R11.reuse, 12582913 ;  /* 0x4b400001180f7423 */ /* 0x080fe2000000400b */
[----:B------:R-:W-:Y:S01]  /*0b20*/  FFMA.RM R11, R28, R11, 12582913 ;  /* 0x4b4000011c0b7423 */ /* 0x000fe2000000400b */
[----:B------:R-:W3:Y:S01]  /*0b30*/  MUFU.EX2 R17, R22 ;  /* 0x0000001600117308 */ /* 0x000ee20000000800 */
[----:B------:R-:W-:Y:S01]  /*0b40*/  FFMA R26, R27, 1.925963033500011079e-08, R26 ;  /* 0x32a570601b1a7823 */ /* 0x000fe2000000001a */
[----:B------:R-:W-:Y:S01]  /*0b50*/  FADD R24, R15, -12583039 ;  /* 0xcb40007f0f187421 */ /* 0x000fe20000000000 */
[----:B0-----:R-:W-:Y:S01]  /*0b60*/  FFMA R5, R10, R12, R5 ;  /* 0x0000000c0a057223 */ /* 0x001fe20000000005 */
[----:B------:R-:W-:Y:S01]  /*0b70*/  FADD R12, R11, -12583039 ;  /* 0xcb40007f0b0c7421 */ /* 0x000fe20000000000 */
[----:B------:R-:W-:Y:S01]  /*0b80*/  SHF.L.U32 R10, R9, 0x17, RZ ;  /* 0x00000017090a7819 */ /* 0x000fe200000006ff */
[----:B------:R-:W-:Y:S01]  /*0b90*/  FFMA R24, R21, 1.4426950216293334961, -R24 ;  /* 0x3fb8aa3b15187823 */ /* 0x000fe20000000818 */
[----:B-1----:R-:W-:Y:S01]  /*0ba0*/  FFMA R5, R8, R14, R5 ;  /* 0x0000000e08057223 */ /* 0x002fe20000000005 */
[----:B------:R-:W0:Y:S01]  /*0bb0*/  MUFU.EX2 R20, R20 ;  /* 0x0000001400147308 */ /* 0x000e220000000800 */
[----:B------:R-:W-:Y:S01]  /*0bc0*/  FFMA R12, R23, 1.4426950216293334961, -R12 ;  /* 0x3fb8aa3b170c7823 */ /* 0x000fe2000000080c */
[----:B------:R-:W-:Y:S01]  /*0bd0*/  FFMA R24, R21, 1.925963033500011079e-08, R24 ;  /* 0x32a5706015187823 */ /* 0x000fe20000000018 */
[----:B--2---:R-:W-:Y:S01]  /*0be0*/  FFMA R10, R10, R18, R5 ;  /* 0x000000120a0a7223 */ /* 0x004fe20000000005 */
[----:B------:R-:W-:Y:S01]  /*0bf0*/  SHF.L.U32 R16, R16, 0x17, RZ ;  /* 0x0000001710107819 */ /* 0x000fe200000006ff */
[----:B------:R-:W-:Y:S01]  /*0c00*/  FFMA R12, R23, 1.925963033500011079e-08, R12 ;  /* 0x32a57060170c7823 */ /* 0x000fe2000000000c */
[----:B------:R-:W-:-:S02]  /*0c10*/  SHF.L.U32 R19, R19, 0x17, RZ ;  /* 0x0000001713137819 */ /* 0x000fc400000006ff */
[----:B------:R-:W1:Y:S01]  /*0c20*/  MUFU.EX2 R7, R26 ;  /* 0x0000001a00077308 */ /* 0x000e620000000800 */
[----:B---3--:R-:W-:Y:S01]  /*0c30*/  FFMA R13, R13, R17, R10 ;  /* 0x000000110d0d7223 */ /* 0x008fe2000000000a */
[----:B------:R-:W-:-:S06]  /*0c40*/  SHF.L.U32 R8, R15, 0x17, RZ ;  /* 0x000000170f087819 */ /* 0x000fcc00000006ff */
[----:B------:R-:W2:Y:S01]  /*0c50*/  MUFU.EX2 R24, R24 ;  /* 0x0000001800187308 */ /* 0x000ea20000000800 */
[----:B0-----:R-:W-:-:S07]  /*0c60*/  FFMA R16, R16, R20, R13 ;  /* 0x0000001410107223 */ /* 0x001fce000000000d */
[----:B------:R-:W0:Y:S01]  /*0c70*/  MUFU.EX2 R12, R12 ;  /* 0x0000000c000c7308 */ /* 0x000e220000000800 */
[----:B-1----:R-:W-:-:S04]  /*0c80*/  FFMA R7, R19, R7, R16 ;  /* 0x0000000713077223 */ /* 0x002fc80000000010 */
[----:B--2---:R-:W-:Y:S01]  /*0c90*/  FFMA R7, R8, R24, R7 ;  /* 0x0000001808077223 */ /* 0x004fe20000000007 */
[----:B------:R-:W-:Y:S02]  /*0ca0*/  IADD3 R8, P0, PT, R2, 0x20, RZ ;  /* 0x0000002002087810 */ /* 0x000fe40007f1e0ff */
[----:B------:R-:W-:Y:S02]  /*0cb0*/  SHF.L.U32 R2, R11, 0x17, RZ ;  /* 0x000000170b027819 */ /* 0x000fe400000006ff */
[----:B------:R-:W-:-:S03]  /*0cc0*/  IADD3.X R3, PT, PT, RZ, R3, RZ, P0, !PT ;  /* 0x00000003ff037210 */ /* 0x000fc600007fe4ff */
[----:B0-----:R-:W-:Y:S01]  /*0cd0*/  FFMA R5, R2, R12, R7 ;  /* 0x0000000c02057223 */ /* 0x001fe20000000007 */
[----:B------:R-:W-:Y:S06]  /*0ce0*/  BRA.U UP1, `(.L_x_71) ;  /* 0xfffffff901a07547 */ /* 0x000fec000b83ffff */
.L_x_70:
[----:B------:R-:W-:Y:S05]  /*0cf0*/  BRA.U !UP0, `(.L_x_72) ;  /* 0x0000000508ac7547 */ /* 0x000fea000b800000 */
[----:B------:R-:W-:Y:S02]  /*0d00*/  UISETP.GE.U32.AND UP0, UPT, UR10, 0x4, UPT ;  /* 0x000000040a00788c */ /* 0x000fe4000bf06070 */
[----:B------:R-:W-:-:S04]  /*0d10*/  ULOP3.LUT UR5, UR7, 0x3, URZ, 0xc0, !UPT ;  /* 0x0000000307057892 */ /* 0x000fc8000f8ec0ff */
[----:B------:R-:W-:-:S03]  /*0d20*/  UISETP.NE.AND UP1, UPT, UR5, URZ, UPT ;  /* 0x000000ff0500728c */ /* 0x000fc6000bf25270 */
[----:B------:R-:W-:Y:S08]  /*0d30*/  BRA.U !UP0, `(.L_x_73) ;  /* 0x0000000108cc7547 */ /* 0x000ff0000b800000 */
[----:B------:R-:W0:Y:S01]  /*0d40*/  LDC.64 R8, c[0x0][0x380] ;  /* 0x0000e000ff087b82 */ /* 0x000e220000000a00 */
[C---:B------:R-:W-:Y:S02]  /*0d50*/  IADD3 R3, PT, PT, R6.reuse, UR6, RZ ;  /* 0x0000000606037c10 */ /* 0x040fe4000fffe0ff */
[----:B------:R-:W-:-:S05]  /*0d60*/  IADD3 R2, P0, PT, R6, UR6, RZ ;  /* 0x0000000606027c10 */ /* 0x000fca000ff1e0ff */
[----:B------:R-:W1:Y:S01]  /*0d70*/  LDC.64 R10, c[0x0][0x380] ;  /* 0x0000e000ff0a7b82 */ /* 0x000e620000000a00 */
[----:B0-----:R-:W-:Y:S01]  /*0d80*/  IMAD.WIDE.U32 R8, R3, 0x4, R8 ;  /* 0x0000000403087825 */ /* 0x001fe200078e0008 */
[----:B------:R-:W-:-:S05]  /*0d90*/  IADD3.X R3, PT, PT, RZ, RZ, RZ, P0, !PT ;  /* 0x000000ffff037210 */ /* 0x000fca00007fe4ff */
[----:B------:R-:W2:Y:S01]  /*0da0*/  LDG.E R9, desc[UR12][R8.64] ;  /* 0x0000000c08097981 */ /* 0x000ea2000c1e1900 */
[----:B-1----:R-:W-:-:S04]  /*0db0*/  LEA R10, P0, R2, R10, 0x2 ;  /* 0x0000000a020a7211 */ /* 0x002fc800078010ff */
[----:B------:R-:W-:-:S05]  /*0dc0*/  LEA.HI.X R11, R2, R11, R3, 0x2, P0 ;  /* 0x0000000b020b7211 */ /* 0x000fca00000f1403 */
[----:B------:R-:W3:Y:S04]  /*0dd0*/  LDG.E R3, desc[UR12][R10.64+0x4] ;  /* 0x0000040c0a037981 */ /* 0x000ee8000c1e1900 */
[----:B------:R-:W4:Y:S04]  /*0de0*/  LDG.E R13, desc[UR12][R10.64+0x8] ;  /* 0x0000080c0a0d7981 */ /* 0x000f28000c1e1900 */
[----:B------:R0:W5:Y:S01]  /*0df0*/  LDG.E R15, desc[UR12][R10.64+0xc] ;  /* 0x00000c0c0a0f7981 */ /* 0x000162000c1e1900 */
[----:B------:R-:W-:Y:S01]  /*0e00*/  HFMA2 R14, -RZ, RZ, 0.96630859375, -0.0022525787353515625 ;  /* 0x3bbb989dff0e7431 */ /* 0x000fe200000001ff */
[----:B------:R-:W-:-:S02]  /*0e10*/  MOV R16, 0x437c0000 ;  /* 0x437c000000107802 */ /* 0x000fc40000000f00 */
[----:B------:R-:W-:Y:S01]  /*0e20*/  IADD3 R6, PT, PT, R6, 0x4, RZ ;  /* 0x0000000406067810 */ /* 0x000fe20007ffe0ff */
[----:B--2---:R-:W-:-:S04]  /*0e30*/  FADD R7, R9, -R4 ;  /* 0x8000000409077221 */ /* 0x004fc80000000000 */
[----:B------:R-:W-:-:S04]  /*0e40*/  FFMA.SAT R2, R7, R14, 0.5 ;  /* 0x3f00000007027423 */ /* 0x000fc8000000200e */
[----:B------:R-:W-:Y:S01]  /*0e50*/  FFMA.RM R2, R2, R16, 12582913 ;  /* 0x4b40000102027423 */ /* 0x000fe20000004010 */
[----:B---3--:R-:W-:-:S03]  /*0e60*/  FADD R12, R3, -R4 ;  /* 0x80000004030c7221 */ /* 0x008fc60000000000 */
[----:B------:R-:W-:Y:S01]  /*0e70*/  FADD R8, R2, -12583039 ;  /* 0xcb40007f02087421 */ /* 0x000fe20000000000 */
[----:B------:R-:W-:Y:S01]  /*0e80*/  FFMA.SAT R3, R12, R14, 0.5 ;  /* 0x3f0000000c037423 */ /* 0x000fe2000000200e */
[----:B----4-:R-:W-:Y:S02]  /*0e90*/  FADD R13, R13, -R4 ;  /* 0x800000040d0d7221 */ /* 0x010fe40000000000 */
[----:B------:R-:W-:Y:S01]  /*0ea0*/  FFMA R8, R7, 1.4426950216293334961, -R8 ;  /* 0x3fb8aa3b07087823 */ /* 0x000fe20000000808 */
[----:B------:R-:W-:Y:S01]  /*0eb0*/  FFMA.RM R3, R3, R16, 12582913 ;  /* 0x4b40000103037423 */ /* 0x000fe20000004010 */
[----:B0-----:R-:W-:Y:S01]  /*0ec0*/  FFMA.SAT R10, R13, R14, 0.5 ;  /* 0x3f0000000d0a7423 */ /* 0x001fe2000000200e */
[----:B-----5:R-:W-:Y:S01]  /*0ed0*/  FADD R15, R15, -R4 ;  /* 0x800000040f0f7221 */ /* 0x020fe20000000000 */
[----:B------:R-:W-:Y:S01]  /*0ee0*/  FFMA R8, R7, 1.925963033500011079e-08, R8 ;  /* 0x32a5706007087823 */ /* 0x000fe20000000008 */
[----:B------:R-:W-:Y:S01]  /*0ef0*/  FADD R9, R3, -12583039 ;  /* 0xcb40007f03097421 */ /* 0x000fe20000000000 */
[----:B------:R-:W-:Y:S01]  /*0f00*/  FFMA.RM R7, R10, R16, 12582913 ;  /* 0x4b4000010a077423 */ /* 0x000fe20000004010 */
[----:B------:R-:W-:-:S02]  /*0f10*/  FFMA.SAT R11, R15, R14, 0.5 ;  /* 0x3f0000000f0b7423 */ /* 0x000fc4000000200e */
[C---:B------:R-:W-:Y:S01]  /*0f20*/  FFMA R9, R12.reuse, 1.4426950216293334961, -R9 ;  /* 0x3fb8aa3b0c097823 */ /* 0x040fe20000000809 */
[----:B------:R-:W-:Y:S01]  /*0f30*/  FADD R10, R7, -12583039 ;  /* 0xcb40007f070a7421 */ /* 0x000fe20000000000 */
[----:B------:R-:W-:Y:S02]  /*0f40*/  FFMA.RM R11, R11, R16, 12582913 ;  /* 0x4b4000010b0b7423 */ /* 0x000fe40000004010 */
[----:B------:R-:W-:Y:S01]  /*0f50*/  FFMA R9, R12, 1.925963033500011079e-08, R9 ;  /* 0x32a570600c097823 */ /* 0x000fe20000000009 */
[----:B------:R-:W-:Y:S01]  /*0f60*/  FFMA R10, R13, 1.4426950216293334961, -R10 ;  /* 0x3fb8aa3b0d0a7823 */ /* 0x000fe2000000080a */
[----:B------:R-:W-:Y:S01]  /*0f70*/  FADD R12, R11, -12583039 ;  /* 0xcb40007f0b0c7421 */ /* 0x000fe20000000000 */
[----:B------:R-:W0:Y:S02]  /*0f80*/  MUFU.EX2 R8, R8 ;  /* 0x0000000800087308 */ /* 0x000e240000000800 */
[----:B------:R-:W-:Y:S01]  /*0f90*/  FFMA R10, R13, 1.925963033500011079e-08, R10 ;  /* 0x32a570600d0a7823 */ /* 0x000fe2000000000a */
[----:B------:R-:W-:-:S05]  /*0fa0*/  FFMA R12, R15, 1.4426950216293334961, -R12 ;  /* 0x3fb8aa3b0f0c7823 */ /* 0x000fca000000080c */
[----:B------:R-:W1:Y:S01]  /*0fb0*/  MUFU.EX2 R9, R9 ;  /* 0x0000000900097308 */ /* 0x000e620000000800 */
[----:B------:R-:W-:Y:S01]  /*0fc0*/  FFMA R12, R15, 1.925963033500011079e-08, R12 ;  /* 0x32a570600f0c7823 */ /* 0x000fe2000000000c */
[----:B------:R-:W-:-:S06]  /*0fd0*/  SHF.L.U32 R2, R2, 0x17, RZ ;  /* 0x0000001702027819 */ /* 0x000fcc00000006ff */
[----:B------:R-:W2:Y:S01]  /*0fe0*/  MUFU.EX2 R10, R10 ;  /* 0x0000000a000a7308 */ /* 0x000ea20000000800 */
[----:B------:R-:W-:Y:S01]  /*0ff0*/  SHF.L.U32 R3, R3, 0x17, RZ ;  /* 0x0000001703037819 */ /* 0x000fe200000006ff */
[----:B0-----:R-:W-:-:S06]  /*1000*/  FFMA R2, R2, R8, R5 ;  /* 0x0000000802027223 */ /* 0x001fcc0000000005 */
[----:B------:R-:W0:Y:S01]  /*1010*/  MUFU.EX2 R12, R12 ;  /* 0x0000000c000c7308 */ /* 0x000e220000000800 */
[----:B------:R-:W-:Y:S01]  /*1020*/  SHF.L.U32 R7, R7, 0x17, RZ ;  /* 0x0000001707077819 */ /* 0x000fe200000006ff */
[----:B-1----:R-:W-:Y:S01]  /*1030*/  FFMA R2, R3, R9, R2 ;  /* 0x0000000903027223 */ /* 0x002fe20000000002 */
[----:B------:R-:W-:-:S03]  /*1040*/  SHF.L.U32 R5, R11, 0x17, RZ ;  /* 0x000000170b057819 */ /* 0x000fc600000006ff */
[----:B--2---:R-:W-:-:S04]  /*1050*/  FFMA R2, R7, R10, R2 ;  /* 0x0000000a07027223 */ /* 0x004fc80000000002 */
[----:B0-----:R-:W-:-:S07]  /*1060*/  FFMA R5, R5, R12, R2 ;  /* 0x0000000c05057223 */ /* 0x001fce0000000002 */
.L_x_73:
[----:B------:R-:W-:Y:S05]  /*1070*/  BRA.U !UP1, `(.L_x_72) ;  /* 0x0000000109cc7547 */ /* 0x000fea000b800000 */
[----:B------:R-:W-:Y:S02]  /*1080*/  UISETP.NE.AND UP0, UPT, UR5, 0x1, UPT ;  /* 0x000000010500788c */ /* 0x000fe4000bf05270 */
[----:B------:R-:W-:-:S04]  /*1090*/  ULOP3.LUT UR4, UR7, 0x1, URZ, 0xc0, !UPT ;  /* 0x0000000107047892 */ /* 0x000fc8000f8ec0ff */
[----:B------:R-:W-:-:S03]  /*10a0*/  UISETP.NE.U32.AND UP1, UPT, UR4, 0x1, UPT ;  /* 0x000000010400788c */ /* 0x000fc6000bf25070 */
[----:B------:R-:W-:Y:S08]  /*10b0*/  BRA.U !UP0, `(.L_x_74) ;  /* 0x00000001087c7547 */ /* 0x000ff0000b800000 */
[----:B------:R-:W0:Y:S01]  /*10c0*/  LDC.64 R2, c[0x0][0x380] ;  /* 0x0000e000ff027b82 */ /* 0x000e220000000a00 */
[C---:B------:R-:W-:Y:S01]  /*10d0*/  IADD3 R9, P0, PT, R6.reuse, UR6, RZ ;  /* 0x0000000606097c10 */ /* 0x040fe2000ff1e0ff */
[----:B------:R-:W-:-:S03]  /*10e0*/  VIADD R7, R6, UR6 ;  /* 0x0000000606077c36 */ /* 0x000fc60008000000 */
[----:B------:R-:W-:-:S03]  /*10f0*/  IADD3.X R10, PT, PT, RZ, RZ, RZ, P0, !PT ;  /* 0x000000ffff0a7210 */ /* 0x000fc600007fe4ff */
[----:B------:R-:W1:Y:S01]  /*1100*/  LDC.64 R12, c[0x0][0x380] ;  /* 0x0000e000ff0c7b82 */ /* 0x000e620000000a00 */
[----:B0-----:R-:W-:-:S06]  /*1110*/  IMAD.WIDE.U32 R2, R7, 0x4, R2 ;  /* 0x0000000407027825 */ /* 0x001fcc00078e0002 */
[----:B------:R-:W2:Y:S01]  /*1120*/  LDG.E R3, desc[UR12][R2.64] ;  /* 0x0000000c02037981 */ /* 0x000ea2000c1e1900 */
[----:B-1----:R-:W-:-:S04]  /*1130*/  LEA R8, P0, R9, R12, 0x2 ;  /* 0x0000000c09087211 */ /* 0x002fc800078010ff */
[----:B------:R-:W-:-:S06]  /*1140*/  LEA.HI.X R9, R9, R13, R10, 0x2, P0 ;  /* 0x0000000d09097211 */ /* 0x000fcc00000f140a */
[----:B------:R-:W3:Y:S01]  /*1150*/  LDG.E R9, desc[UR12][R8.64+0x4] ;  /* 0x0000040c08097981 */ /* 0x000ee2000c1e1900 */
[----:B------:R-:W-:Y:S01]  /*1160*/  HFMA2 R10, -RZ, RZ, 0.96630859375, -0.0022525787353515625 ;  /* 0x3bbb989dff0a7431 */ /* 0x000fe200000001ff */
[----:B------:R-:W-:Y:S02]  /*1170*/  MOV R12, 0x437c0000 ;  /* 0x437c0000000c7802 */ /* 0x000fe40000000f00 */
[----:B------:R-:W-:Y:S01]  /*1180*/  IADD3 R6, PT, PT, R6, 0x2, RZ ;  /* 0x0000000206067810 */ /* 0x000fe20007ffe0ff */
[----:B--2---:R-:W-:-:S04]  /*1190*/  FADD R7, R3, -R4 ;  /* 0x8000000403077221 */ /* 0x004fc80000000000 */
[----:B------:R-:W-:-:S04]  /*11a0*/  FFMA.SAT R11, R7, R10, 0.5 ;  /* 0x3f000000070b7423 */ /* 0x000fc8000000200a */
[----:B------:R-:W-:Y:S01]  /*11b0*/  FFMA.RM R11, R11, R12, 12582913 ;  /* 0x4b4000010b0b7423 */ /* 0x000fe2000000400c */
[----:B---3--:R-:W-:-:S04]  /*11c0*/  FADD R13, R9, -R4 ;  /* 0x80000004090d7221 */ /* 0x008fc80000000000 */
[----:B------:R-:W-:Y:S01]  /*11d0*/  FFMA.SAT R15, R13, R10, 0.5 ;  /* 0x3f0000000d0f7423 */ /* 0x000fe2000000200a */
[----:B------:R-:W-:-:S03]  /*11e0*/  FADD R10, R11, -12583039 ;  /* 0xcb40007f0b0a7421 */ /* 0x000fc60000000000 */
[----:B------:R-:W-:Y:S01]  /*11f0*/  FFMA.RM R15, R15, R12, 12582913 ;  /* 0x4b4000010f0f7423 */ /* 0x000fe2000000400c */
[----:B------:R-:W-:-:S03]  /*1200*/  FFMA R10, R7, 1.4426950216293334961, -R10 ;  /* 0x3fb8aa3b070a7823 */ /* 0x000fc6000000080a */
[----:B------:R-:W-:Y:S01]  /*1210*/  FADD R2, R15, -12583039 ;  /* 0xcb40007f0f027421 */ /* 0x000fe20000000000 */
[----:B------:R-:W-:-:S03]  /*1220*/  FFMA R10, R7, 1.925963033500011079e-08, R10 ;  /* 0x32a57060070a7823 */ /* 0x000fc6000000000a */
[----:B------:R-:W-:-:S04]  /*1230*/  FFMA R2, R13, 1.4426950216293334961, -R2 ;  /* 0x3fb8aa3b0d027823 */ /* 0x000fc80000000802 */
[----:B------:R-:W-:Y:S01]  /*1240*/  FFMA R13, R13, 1.925963033500011079e-08, R2 ;  /* 0x32a570600d0d7823 */ /* 0x000fe20000000002 */
[----:B------:R-:W0:Y:S08]  /*1250*/  MUFU.EX2 R10, R10 ;  /* 0x0000000a000a7308 */ /* 0x000e300000000800 */
[----:B------:R-:W1:Y:S01]  /*1260*/  MUFU.EX2 R13, R13 ;  /* 0x0000000d000d7308 */ /* 0x000e620000000800 */
[----:B------:R-:W-:-:S02]  /*1270*/  SHF.L.U32 R2, R11, 0x17, RZ ;  /* 0x000000170b027819 */ /* 0x000fc400000006ff */
[----:B------:R-:W-:-:S03]  /*1280*/  SHF.L.U32 R15, R15, 0x17, RZ ;  /* 0x000000170f0f7819 */ /* 0x000fc600000006ff */
[----:B0-----:R-:W-:-:S04]  /*1290*/  FFMA R2, R2, R10, R5 ;  /* 0x0000000a02027223 */ /* 0x001fc80000000005 */
[----:B-1----:R-:W-:-:S07]  /*12a0*/  FFMA R5, R15, R13, R2 ;  /* 0x0000000d0f057223 */ /* 0x002fce0000000002 */
.L_x_74:
[----:B------:R-:W-:Y:S05]  /*12b0*/  BRA.U UP1, `(.L_x_72) ;  /* 0x00000001013c7547 */ /* 0x000fea000b800000 */
[----:B------:R-:W0:Y:S01]  /*12c0*/  LDC.64 R2, c[0x0][0x380] ;  /* 0x0000e000ff027b82 */ /* 0x000e220000000a00 */
[----:B------:R-:W-:-:S05]  /*12d0*/  IADD3 R7, PT, PT, R6, UR6, RZ ;  /* 0x0000000606077c10 */ /* 0x000fca000fffe0ff */
[----:B0-----:R-:W-:-:S06]  /*12e0*/  IMAD.WIDE.U32 R2, R7, 0x4, R2 ;  /* 0x0000000407027825 */ /* 0x001fcc00078e0002 */
[----:B------:R-:W2:Y:S01]  /*12f0*/  LDG.E R3, desc[UR12][R2.64] ;  /* 0x0000000c02037981 */ /* 0x000ea2000c1e1900 */
[----:B------:R-:W-:Y:S01]  /*1300*/  HFMA2 R7, -RZ, RZ, 0.96630859375, -0.0022525787353515625 ;  /* 0x3bbb989dff077431 */ /* 0x000fe200000001ff */
[----:B------:R-:W-:Y:S01]  /*1310*/  MOV R8, 0x437c0000 ;  /* 0x437c000000087802 */ /* 0x000fe20000000f00 */
[----:B--2---:R-:W-:-:S04]  /*1320*/  FADD R6, R3, -R4 ;  /* 0x8000000403067221 */ /* 0x004fc80000000000 */
[----:B------:R-:W-:-:S04]  /*1330*/  FFMA.SAT R7, R6, R7, 0.5 ;  /* 0x3f00000006077423 */ /* 0x000fc80000002007 */
[----:B------:R-:W-:-:S04]  /*1340*/  FFMA.RM R7, R7, R8, 12582913 ;  /* 0x4b40000107077423 */ /* 0x000fc80000004008 */
[----:B------:R-:W-:-:S04]  /*1350*/  FADD R9, R7, -12583039 ;  /* 0xcb40007f07097421 */ /* 0x000fc80000000000 */
[----:B------:R-:W-:-:S04]  /*1360*/  FFMA R9, R6, 1.4426950216293334961, -R9 ;  /* 0x3fb8aa3b06097823 */ /* 0x000fc80000000809 */
[----:B------:R-:W-:Y:S01]  /*1370*/  FFMA R9, R6, 1.925963033500011079e-08, R9 ;  /* 0x32a5706006097823 */ /* 0x000fe20000000009 */
[----:B------:R-:W-:-:S05]  /*1380*/  SHF.L.U32 R6, R7, 0x17, RZ ;  /* 0x0000001707067819 */ /* 0x000fca00000006ff */
[----:B------:R-:W0:Y:S02]  /*1390*/  MUFU.EX2 R9, R9 ;  /* 0x0000000900097308 */ /* 0x000e240000000800 */
[----:B0-----:R-:W-:-:S07]  /*13a0*/  FFMA R5, R6, R9, R5 ;  /* 0x0000000906057223 */ /* 0x001fce0000000005 */
.L_x_72:
[----:B------:R-:W0:Y:S01]  /*13b0*/  LDC.64 R6, c[0x0][0x380] ;  /* 0x0000e000ff067b82 */ /* 0x000e220000000a00 */
[----:B------:R-:W-:-:S05]  /*13c0*/  IADD3 R2, PT, PT, R0, UR6, RZ ;  /* 0x0000000600027c10 */ /* 0x000fca000fffe0ff */
[----:B0-----:R-:W-:-:S06]  /*13d0*/  IMAD.WIDE.U32 R6, R2, 0x4, R6 ;  /* 0x0000000402067825 */ /* 0x001fcc00078e0006 */
[----:B------:R-:W2:Y:S01]  /*13e0*/  LDG.E R7, desc[UR12][R6.64] ;  /* 0x0000000c06077981 */ /* 0x000ea2000c1e1900 */
[----:B------:R-:W-:Y:S01]  /*13f0*/  MOV R3, 0x3bbb989d ;  /* 0x3bbb989d00037802 */ /* 0x000fe20000000f00 */
[----:B------:R-:W0:Y:S01]  /*1400*/  MUFU.RCP R8, R5 ;  /* 0x0000000500087308 */ /* 0x000e220000001000 */
[----:B------:R-:W-:Y:S01]  /*1410*/  MOV R9, 0x437c0000 ;  /* 0x437c000000097802 */ /* 0x000fe20000000f00 */
[----:B------:R-:W-:Y:S01]  /*1420*/  BSSY.RECONVERGENT B0, `(.L_x_75) ;  /* 0x0000015000007945 */ /* 0x000fe20003800200 */
[----:B--2---:R-:W-:Y:S01]  /*1430*/  FADD R4, R7, -R4 ;  /* 0x8000000407047221 */ /* 0x004fe20000000000 */
[----:B0-----:R-:W-:-:S03]  /*1440*/  FFMA R7, R8, -R5, 1 ;  /* 0x3f80000008077423 */ /* 0x001fc60000000805 */
[----:B------:R-:W-:Y:S01]  /*1450*/  FFMA.SAT R0, R4, R3, 0.5 ;  /* 0x3f00000004007423 */ /* 0x000fe20000002003 */
[----:B------:R-:W-:-:S03]  /*1460*/  FFMA R7, R8, R7, R8 ;  /* 0x0000000708077223 */ /* 0x000fc60000000008 */
[----:B------:R-:W-:-:S04]  /*1470*/  FFMA.RM R0, R0, R9, 12582913 ;  /* 0x4b40000100007423 */ /* 0x000fc80000004009 */
[C---:B------:R-:W-:Y:S01]  /*1480*/  FADD R3, R0.reuse, -12583039 ;  /* 0xcb40007f00037421 */ /* 0x040fe20000000000 */
[----:B------:R-:W-:-:S03]  /*1490*/  SHF.L.U32 R0, R0, 0x17, RZ ;  /* 0x0000001700007819 */ /* 0x000fc600000006ff */
[----:B------:R-:W-:-:S04]  /*14a0*/  FFMA R3, R4, 1.4426950216293334961, -R3 ;  /* 0x3fb8aa3b04037823 */ /* 0x000fc80000000803 */
[----:B------:R-:W-:-:S06]  /*14b0*/  FFMA R3, R4, 1.925963033500011079e-08, R3 ;  /* 0x32a5706004037823 */ /* 0x000fcc0000000003 */
[----:B------:R-:W0:Y:S02]  /*14c0*/  MUFU.EX2 R3, R3 ;  /* 0x0000000300037308 */ /* 0x000e240000000800 */
[----:B0-----:R-:W-:-:S06]  /*14d0*/  FMUL R0, R0, R3 ;  /* 0x0000000300007220 */ /* 0x001fcc0000400000 */
[----:B------:R-:W0:Y:S01]  /*14e0*/  FCHK P0, R0, R5 ;  /* 0x0000000500007302 */ /* 0x000e220000000000 */
[----:B------:R-:W-:-:S04]  /*14f0*/  FFMA R4, R0, R7, RZ ;  /* 0x0000000700047223 */ /* 0x000fc800000000ff */
[----:B------:R-:W-:-:S04]  /*1500*/  FFMA R6, R4, -R5, R0 ;  /* 0x8000000504067223 */ /* 0x000fc80000000000 */
[----:B------:R-:W-:Y:S01]  /*1510*/  FFMA R7, R7, R6, R4 ;  /* 0x0000000607077223 */ /* 0x000fe20000000004 */
[----:B0-----:R-:W-:Y:S06]  /*1520*/  @!P0 BRA `(.L_x_76) ;  /* 0x0000000000108947 */ /* 0x001fec0003800000 */
[----:B------:R-:W-:Y:S02]  /*1530*/  MOV R3, R5 ;  /* 0x0000000500037202 */ /* 0x000fe40000000f00 */
[----:B------:R-:W-:-:S07]  /*1540*/  MOV R4, 0x1560 ;  /* 0x0000156000047802 */ /* 0x000fce0000000f00 */
[----:B------:R-:W-:Y:S05]  /*1550*/  CALL.REL.NOINC `($__internal_2_$__cuda_sm3x_div_rn_noftz_f32_slowpath) ;  /* 0x0000000000187944 */ /* 0x000fea0003c00000 */
[----:B------:R-:W-:-:S07]  /*1560*/  MOV R7, R0 ;  /* 0x0000000000077202 */ /* 0x000fce0000000f00 */
.L_x_76:
[----:B------:R-:W-:Y:S05]  /*1570*/  BSYNC.RECONVERGENT B0 ;  /* 0x0000000000007941 */ /* 0x000fea0003800200 */
.L_x_75:
[----:B------:R-:W0:Y:S02]  /*1580*/  LDC.64 R4, c[0x0][0x388] ;  /* 0x0000e200ff047b82 */ /* 0x000e240000000a00 */
[----:B0-----:R-:W-:-:S05]  /*1590*/  IMAD.WIDE.U32 R2, R2, 0x4, R4 ;  /* 0x0000000402027825 */ /* 0x001fca00078e0004 */
[----:B------:R-:W-:Y:S01]  /*15a0*/  STG.E desc[UR12][R2.64], R7 ;  /* 0x0000000702007986 */ /* 0x000fe2000c10190c */
[----:B------:R-:W-:Y:S05]  /*15b0*/  EXIT ;  /* 0x000000000000794d */ /* 0x000fea0003800000 */
        .weak           $__internal_2_$__cuda_sm3x_div_rn_noftz_f32_slowpath
        .type           $__internal_2_$__cuda_sm3x_div_rn_noftz_f32_slowpath,@function
        .size           $__internal_2_$__cuda_sm3x_div_rn_noftz_f32_slowpath,(.L_x_92 - $__internal_2_$__cuda_sm3x_div_rn_noftz_f32_slowpath)
$__internal_2_$__cuda_sm3x_div_rn_noftz_f32_slowpath:
[----:B------:R-:W-:Y:S01]  /*15c0*/  SHF.R.U32.HI R6, RZ, 0x17, R3 ;  /* 0x00000017ff067819 */ /* 0x000fe20000011603 */
[----:B------:R-:W-:Y:S01]  /*15d0*/  BSSY.RECONVERGENT B1, `(.L_x_77) ;  /* 0x0000063000017945 */ /* 0x000fe20003800200 */
[----:B------:R-:W-:Y:S02]  /*15e0*/  SHF.R.U32.HI R5, RZ, 0x17, R0 ;  /* 0x00000017ff057819 */ /* 0x000fe40000011600 */
[----:B------:R-:W-:Y:S02]  /*15f0*/  LOP3.LUT R11, R6, 0xff, RZ, 0xc0, !PT ;  /* 0x000000ff060b7812 */ /* 0x000fe400078ec0ff */
[----:B------:R-:W-:Y:S02]  /*1600*/  LOP3.LUT R8, R5, 0xff, RZ, 0xc0, !PT ;  /* 0x000000ff05087812 */ /* 0x000fe400078ec0ff */
[----:B------:R-:W-:Y:S01]  /*1610*/  MOV R5, R0 ;  /* 0x0000000000057202 */ /* 0x000fe20000000f00 */
[----:B------:R-:W-:Y:S01]  /*1620*/  VIADD R9, R11, 0xffffffff ;  /* 0xffffffff0b097836 */ /* 0x000fe20000000000 */
[----:B------:R-:W-:-:S04]  /*1630*/  IADD3 R7, PT, PT, R8, -0x1, RZ ;  /* 0xffffffff08077810 */ /* 0x000fc80007ffe0ff */
[----:B------:R-:W-:-:S04]  /*1640*/  ISETP.GT.U32.AND P0, PT, R9, 0xfd, PT ;  /* 0x000000fd0900780c */ /* 0x000fc80003f04070 */
[----:B------:R-:W-:-:S13]  /*1650*/  ISETP.GT.U32.OR P0, PT, R7, 0xfd, P0 ;  /* 0x000000fd0700780c */ /* 0x000fda0000704470 */
[----:B------:R-:W-:Y:S01]  /*1660*/  @!P0 MOV R6, RZ ;  /* 0x000000ff00068202 */ /* 0x000fe20000000f00 */
        /* <DEDUP_REMOVED lines=24> */
.L_x_78:
[----:B------:R-:W-:Y:S01]  /*17f0*/  LEA R0, R11, 0xc0800000, 0x17 ;  /* 0xc08000000b007811 */ /* 0x000fe200078eb8ff */
[----:B------:R-:W-:Y:S01]  /*1800*/  BSSY.RECONVERGENT B2, `(.L_x_83) ;  /* 0x0000036000027945 */ /* 0x000fe20003800200 */
[----:B------:R-:W-:Y:S02]  /*1810*/  IADD3 R8, PT, PT, R8, -0x7f, RZ ;  /* 0xffffff8108087810 */ /* 0x000fe40007ffe0ff */
[----:B------:R-:W-:-:S03]  /*1820*/  IADD3 R3, PT, PT, -R0, R3, RZ ;  /* 0x0000000300037210 */ /* 0x000fc60007ffe1ff */
[----:B------:R-:W-:Y:S01]  /*1830*/  IMAD R0, R8, -0x800000, R5 ;  /* 0xff80000008007824 */ /* 0x000fe200078e0205 */
[----:B------:R-:W0:Y:S01]  /*1840*/  MUFU.RCP R7, R3 ;  /* 0x0000000300077308 */ /* 0x000e220000001000 */
[----:B------:R-:W-:-:S04]  /*1850*/  FADD.FTZ R9, -R3, -RZ ;  /* 0x800000ff03097221 */ /* 0x000fc80000010100 */
[----:B0-----:R-:W-:-:S04]  /*1860*/  FFMA R10, R7, R9, 1 ;  /* 0x3f800000070a7423 */ /* 0x001fc80000000009 */
[----:B------:R-:W-:-:S04]  /*1870*/  FFMA R12, R7, R10, R7 ;  /* 0x0000000a070c7223 */ /* 0x000fc80000000007 */
[----:B------:R-:W-:-:S04]  /*1880*/  FFMA R5, R0, R12, RZ ;  /* 0x0000000c00057223 */ /* 0x000fc800000000ff */
[----:B------:R-:W-:-:S04]  /*1890*/  FFMA R10, R9, R5, R0 ;  /* 0x00000005090a7223 */ /* 0x000fc80000000000 */
[----:B------:R-:W-:Y:S01]  /*18a0*/  FFMA R7, R12, R10, R5 ;  /* 0x0000000a0c077223 */ /* 0x000fe20000000005 */
[----:B------:R-:W-:-:S03]  /*18b0*/  IADD3 R5, PT, PT, R8, 0x7f, -R11 ;  /* 0x0000007f08057810 */ /* 0x000fc60007ffe80b */
[----:B------:R-:W-:Y:S01]  /*18c0*/  FFMA R10, R9, R7, R0 ;  /* 0x00000007090a7223 */ /* 0x000fe20000000000 */
[----:B------:R-:W-:-:S03]  /*18d0*/  IADD3 R5, PT, PT, R5, R6, RZ ;  /* 0x0000000605057210 */ /* 0x000fc60007ffe0ff */
        /* <DEDUP_REMOVED lines=36> */
.L_x_85:
[----:B------:R-:W-:-:S04]  /*1b20*/  LOP3.LUT R0, R0, 0x80000000, RZ, 0xc0, !PT ;  /* 0x8000000000007812 */ /* 0x000fc800078ec0ff */
[----:B------:R-:W-:Y:S01]  /*1b30*/  LOP3.LUT R0, R0, 0x7f800000, RZ, 0xfc, !PT ;  /* 0x7f80000000007812 */ /* 0x000fe200078efcff */
[----:B------:R-:W-:Y:S06]  /*1b40*/  BRA `(.L_x_86) ;  /* 0x0000000000047947 */ /* 0x000fec0003800000 */
.L_x_84:
[----:B------:R-:W-:-:S07]  /*1b50*/  LEA R0, R5, R0, 0x17 ;  /* 0x0000000005007211 */ /* 0x000fce00078eb8ff */
.L_x_86:
[----:B------:R-:W-:Y:S05]  /*1b60*/  BSYNC.RECONVERGENT B2 ;  /* 0x0000000000027941 */ /* 0x000fea0003800200 */
.L_x_83:
[----:B------:R-:W-:Y:S05]  /*1b70*/  BRA `(.L_x_87) ;  /* 0x0000000000207947 */ /* 0x000fea0003800000 */
.L_x_82:
[----:B------:R-:W-:-:S04]  /*1b80*/  LOP3.LUT R0, R3, 0x80000000, R5, 0x48, !PT ;  /* 0x8000000003007812 */ /* 0x000fc800078e4805 */
[----:B------:R-:W-:Y:S01]  /*1b90*/  LOP3.LUT R0, R0, 0x7f800000, RZ, 0xfc, !PT ;  /* 0x7f80000000007812 */ /* 0x000fe200078efcff */
[----:B------:R-:W-:Y:S06]  /*1ba0*/  BRA `(.L_x_87) ;  /* 0x0000000000147947 */ /* 0x000fec0003800000 */
.L_x_81:
[----:B------:R-:W-:Y:S01]  /*1bb0*/  LOP3.LUT R0, R3, 0x80000000, R5, 0x48, !PT ;  /* 0x8000000003007812 */ /* 0x000fe200078e4805 */
[----:B------:R-:W-:Y:S06]  /*1bc0*/  BRA `(.L_x_87) ;  /* 0x00000000000c7947 */ /* 0x000fec0003800000 */
.L_x_80:
[----:B------:R-:W0:Y:S01]  /*1bd0*/  MUFU.RSQ R0, -QNAN ;  /* 0xffc0000000007908 */ /* 0x000e220000001400 */
[----:B------:R-:W-:Y:S05]  /*1be0*/  BRA `(.L_x_87) ;  /* 0x0000000000047947 */ /* 0x000fea0003800000 */
.L_x_79:
[----:B------:R-:W-:-:S07]  /*1bf0*/  FADD.FTZ R0, R0, R3 ;  /* 0x0000000300007221 */ /* 0x000fce0000010000 */
.L_x_87:
[----:B------:R-:W-:Y:S05]  /*1c00*/  BSYNC.RECONVERGENT B1 ;  /* 0x0000000000017941 */ /* 0x000fea0003800200 */
.L_x_77:
[----:B------:R-:W-:-:S04]  /*1c10*/  HFMA2 R5, -RZ, RZ, 0, 0 ;  /* 0x00000000ff057431 */ /* 0x000fc800000001ff */
[----:B0-----:R-:W-:Y:S05]  /*1c20*/  RET.REL.NODEC R4 `(_Z14softmax_kernelPfS_ii) ;  /* 0xffffffe004f47950 */ /* 0x001fea0003c3ffff */
.L_x_88:
        /* <DEDUP_REMOVED lines=13> */
.L_x_92:


//--------------------- .text._Z11relu_kernelPfS_i --------------------------
	.section	.text._Z11relu_kernelPfS_i,"ax",@progbits
	.align	128
        .global         _Z11relu_kernelPfS_i
        .type           _Z11relu_kernelPfS_i,@function
        .size           _Z11relu_kernelPfS_i,(.L_x_107 - _Z11relu_kernelPfS_i)
        .other          _Z11relu_kernelPfS_i,@"STO_CUDA_ENTRY STV_DEFAULT"
_Z11relu_kernelPfS_i:
.text._Z11relu_kernelPfS_i:
        /* <DEDUP_REMOVED lines=14> */
[----:B---3--:R-:W-:-:S05]  /*00e0*/  FMNMX R7, RZ, R2, !PT ;  /* 0x00000002ff077209 */ /* 0x008fca0007800000 */
[----:B------:R-:W-:Y:S01]  /*00f0*/  STG.E desc[UR4][R4.64], R7 ;  /* 0x0000000704007986 */ /* 0x000fe2000c101904 */
[----:B------:R-:W-:Y:S05]  /*0100*/  EXIT ;  /* 0x000000000000794d */ /* 0x000fea0003800000 */
.L_x_89:
        /* <DEDUP_REMOVED lines=15> */
.L_x_107:


//--------------------- .nv.shared.reserved.0     --------------------------
	.section	.nv.shared.reserved.0,"aw",@nobits
	.weak		__nv_reservedSMEM_offset_0_alias
	.size		__nv_reservedSMEM_offset_0_alias, 0, 64
	.other		__nv_reservedSMEM_offset_0_alias,@"STO_CUDA_RESERVED_SHARED STV_DEFAULT"
__nv_reservedSMEM_offset_0_alias:
	.zero		0
	.zero		64


//--------------------- .nv.shared._Z15gemm_cuda_tiledPfS_S_S_iii --------------------------
	.section	.nv.shared._Z15gemm_cuda_tiledPfS_S_S_iii,"aw",@nobits
	.sectionflags	@""
	.align	4
.nv.shared._Z15gemm_cuda_tiledPfS_S_S_iii:
	.zero		3072


//--------------------- .nv.constant0._Z12scale_kernelPfii --------------------------
	.section	.nv.constant0._Z12scale_kernelPfii,"a",@progbits
	.sectionflags	@""
	.align	4
.nv.constant0._Z12scale_kernelPfii:
	.zero		912


//--------------------- .nv.constant0._Z18update_bias_kernelPfS_fi --------------------------
	.section	.nv.constant0._Z18update_bias_kernelPfS_fi,"a",@progbits
	.sectionflags	@""
	.align	4
.nv.constant0._Z18update_bias_kernelPfS_fi:
	.zero		920


//--------------------- .nv.constant0._Z24update_parameters_kernelPfS_fi --------------------------
	.section	.nv.constant0._Z24update_parameters_kernelPfS_fi,"a",@progbits
	.sectionflags	@""
	.align	4
.nv.constant0._Z24update_parameters_kernelPfS_fi:
	.zero		920


//--------------------- .nv.constant0._Z18compute_dZ1_kernelPfS_S_S_iii --------------------------
	.section	.nv.constant0._Z18compute_dZ1_kernelPfS_S_S_iii,"a",@progbits
	.sectionflags	@""
	.align	4
.nv.constant0._Z18compute_dZ1_kernelPfS_S_S_iii:
	.zero		940


//--------------------- .nv.constant0._Z18compute_dZ2_kernelPfS_S_S_iii --------------------------
	.section	.nv.constant0._Z18compute_dZ2_kernelPfS_S_S_iii,"a",@progbits
	.sectionflags	@""
	.align	4
.nv.constant0._Z18compute_dZ2_kernelPfS_S_S_iii:
	.zero		940


//--------------------- .nv.constant0._Z18compute_dZ3_kernelPfS_S_i --------------------------
	.section	.nv.constant0._Z18compute_dZ3_kernelPfS_S_i,"a",@progbits
	.sectionflags	@""
	.align	4
.nv.constant0._Z18compute_dZ3_kernelPfS_S_i:
	.zero		924


//--------------------- .nv.constant0._Z17column_sum_kernelPfS_ii --------------------------
	.section	.nv.constant0._Z17column_sum_kernelPfS_ii,"a",@progbits
	.sectionflags	@""
	.align	4
.nv.constant0._Z17column_sum_kernelPfS_ii:
	.zero		920


//--------------------- .nv.constant0._Z27elementwise_multiply_kernelPfS_S_i --------------------------
	.section	.nv.constant0._Z27elementwise_multiply_kernelPfS_S_i,"a",@progbits
	.sectionflags	@""
	.align	4
.nv.constant0._Z27elementwise_multiply_kernelPfS_S_i:
	.zero		924


//--------------------- .nv.constant0._Z16transpose_kernelPfS_ii --------------------------
	.section	.nv.constant0._Z16transpose_kernelPfS_ii,"a",@progbits
	.sectionflags	@""
	.align	4
.nv.constant0._Z16transpose_kernelPfS_ii:
	.zero		920


//--------------------- .nv.constant0._Z22relu_derivative_kernelPfS_i --------------------------
	.section	.nv.constant0._Z22relu_derivative_kernelPfS_i,"a",@progbits
	.sectionflags	@""
	.align	4
.nv.constant0._Z22relu_derivative_kernelPfS_i:
	.zero		916


//--------------------- .nv.constant0._Z15add_bias_kernelPfS_ii --------------------------
	.section	.nv.constant0._Z15add_bias_kernelPfS_ii,"a",@progbits
	.sectionflags	@""
	.align	4
.nv.constant0._Z15add_bias_kernelPfS_ii:
	.zero		920


//--------------------- .nv.constant0._Z15gemm_cuda_tiledPfS_S_S_iii --------------------------
	.section	.nv.constant0._Z15gemm_cuda_tiledPfS_S_S_iii,"a",@progbits
	.sectionflags	@""
	.align	4
.nv.constant0._Z15gemm_cuda_tiledPfS_S_S_iii:
	.zero		940


//--------------------- .nv.constant0._Z15gemm_cuda_naivePfS_S_S_iii --------------------------
	.section	.nv.constant0._Z15gemm_cuda_naivePfS_S_S_iii,"a",@progbits
	.sectionflags	@""
	.align	4
.nv.constant0._Z15gemm_cuda_naivePfS_S_S_iii:
	.zero		940


//--------------------- .nv.constant0._Z14softmax_kernelPfS_ii --------------------------
	.section	.nv.constant0._Z14softmax_kernelPfS_ii,"a",@progbits
	.sectionflags	@""
	.align	4
.nv.constant0._Z14softmax_kernelPfS_ii:
	.zero		920


//--------------------- .nv.constant0._Z11relu_kernelPfS_i --------------------------
	.section	.nv.constant0._Z11relu_kernelPfS_i,"a",@progbits
	.sectionflags	@""
	.align	4
.nv.constant0._Z11relu_kernelPfS_i:
	.zero		916


//--------------------- SYMBOLS --------------------------

	.type		.nv.reservedSmem.offset0,@object
	.size		.nv.reservedSmem.offset0,0x4
	.type		.nv.reservedSmem.cap,@object
	.size		.nv.reservedSmem.cap,0x4
